//
// Generated by NVIDIA NVVM Compiler
//
// Compiler Build ID: CL-36424714
// Cuda compilation tools, release 13.0, V13.0.88
// Based on NVVM 20.0.0
//

.version 9.0
.target sm_100
.address_size 64

	// .globl	_Z25haversine_distance_kerneliPKdS0_S0_S0_Pd
.func  (.param .align 16 .b8 func_retval0[16]) __internal_trig_reduction_slowpathd
(
	.param .b64 __internal_trig_reduction_slowpathd_param_0
)
;
.func  (.param .b64 func_retval0) __internal_accurate_pow
(
	.param .b64 __internal_accurate_pow_param_0
)
;
.global .align 8 .b8 __cudart_i2opi_d[144] = {8, 93, 141, 31, 177, 95, 251, 107, 234, 146, 82, 138, 247, 57, 7, 61, 123, 241, 229, 235, 199, 186, 39, 117, 45, 234, 95, 158, 102, 63, 70, 79, 183, 9, 203, 39, 207, 126, 54, 109, 31, 109, 10, 90, 139, 17, 47, 239, 15, 152, 5, 222, 255, 151, 248, 31, 59, 40, 249, 189, 139, 95, 132, 156, 244, 57, 83, 131, 57, 214, 145, 57, 65, 126, 95, 180, 38, 112, 156, 233, 132, 68, 187, 46, 245, 53, 130, 232, 62, 167, 41, 177, 28, 235, 29, 254, 28, 146, 209, 9, 234, 46, 73, 6, 224, 210, 77, 66, 58, 110, 36, 183, 97, 197, 187, 222, 171, 99, 81, 254, 65, 144, 67, 60, 153, 149, 98, 219, 192, 221, 52, 245, 209, 87, 39, 252, 41, 21, 68, 78, 110, 131, 249, 162};
.global .align 16 .b8 __cudart_sin_cos_coeffs[128] = {70, 210, 176, 44, 241, 229, 90, 190, 146, 227, 172, 105, 227, 29, 199, 62, 161, 98, 219, 25, 160, 1, 42, 191, 24, 8, 17, 17, 17, 17, 129, 63, 84, 85, 85, 85, 85, 85, 197, 191, 0, 0, 0, 0, 0, 0, 0, 0, 0, 0, 0, 0, 0, 0, 0, 0, 100, 129, 253, 32, 131, 255, 168, 189, 40, 133, 239, 193, 167, 238, 33, 62, 217, 230, 6, 142, 79, 126, 146, 190, 233, 188, 221, 25, 160, 1, 250, 62, 71, 93, 193, 22, 108, 193, 86, 191, 81, 85, 85, 85, 85, 85, 165, 63, 0, 0, 0, 0, 0, 0, 224, 191, 0, 0, 0, 0, 0, 0, 240, 63};

.visible .entry _Z25haversine_distance_kerneliPKdS0_S0_S0_Pd(
	.param .u32 _Z25haversine_distance_kerneliPKdS0_S0_S0_Pd_param_0,
	.param .u64 .ptr .align 1 _Z25haversine_distance_kerneliPKdS0_S0_S0_Pd_param_1,
	.param .u64 .ptr .align 1 _Z25haversine_distance_kerneliPKdS0_S0_S0_Pd_param_2,
	.param .u64 .ptr .align 1 _Z25haversine_distance_kerneliPKdS0_S0_S0_Pd_param_3,
	.param .u64 .ptr .align 1 _Z25haversine_distance_kerneliPKdS0_S0_S0_Pd_param_4,
	.param .u64 .ptr .align 1 _Z25haversine_distance_kerneliPKdS0_S0_S0_Pd_param_5
)
{
	.reg .pred 	%p<53>;
	.reg .b32 	%r<86>;
	.reg .b64 	%rd<34>;
	.reg .b64 	%fd<229>;

	ld.param.u32 	%r22, [_Z25haversine_distance_kerneliPKdS0_S0_S0_Pd_param_0];
	ld.param.u64 	%rd1, [_Z25haversine_distance_kerneliPKdS0_S0_S0_Pd_param_1];
	ld.param.u64 	%rd2, [_Z25haversine_distance_kerneliPKdS0_S0_S0_Pd_param_2];
	ld.param.u64 	%rd3, [_Z25haversine_distance_kerneliPKdS0_S0_S0_Pd_param_3];
	ld.param.u64 	%rd4, [_Z25haversine_distance_kerneliPKdS0_S0_S0_Pd_param_4];
	ld.param.u64 	%rd5, [_Z25haversine_distance_kerneliPKdS0_S0_S0_Pd_param_5];
	mov.u32 	%r23, %tid.x;
	mov.u32 	%r24, %ctaid.x;
	mov.u32 	%r25, %ntid.x;
	mad.lo.s32 	%r1, %r24, %r25, %r23;
	setp.ge.s32 	%p1, %r1, %r22;
	@%p1 bra 	$L__BB0_40;
	cvta.to.global.u64 	%rd6, %rd1;
	cvta.to.global.u64 	%rd7, %rd2;
	cvta.to.global.u64 	%rd8, %rd3;
	cvta.to.global.u64 	%rd9, %rd4;
	mul.wide.s32 	%rd10, %r1, 8;
	add.s64 	%rd11, %rd6, %rd10;
	ld.global.f64 	%fd59, [%rd11];
	add.s64 	%rd12, %rd7, %rd10;
	ld.global.f64 	%fd60, [%rd12];
	add.s64 	%rd13, %rd8, %rd10;
	ld.global.f64 	%fd61, [%rd13];
	add.s64 	%rd14, %rd9, %rd10;
	ld.global.f64 	%fd62, [%rd14];
	mul.f64 	%fd1, %fd60, 0d3F91DF46A2529D39;
	mul.f64 	%fd2, %fd62, 0d3F91DF46A2529D39;
	sub.f64 	%fd63, %fd62, %fd60;
	mul.f64 	%fd64, %fd63, 0d3F91DF46A2529D39;
	sub.f64 	%fd3, %fd61, %fd59;
	mul.f64 	%fd4, %fd64, 0d3FE0000000000000;
	abs.f64 	%fd5, %fd4;
	setp.neu.f64 	%p2, %fd5, 0d7FF0000000000000;
	@%p2 bra 	$L__BB0_3;
	mov.f64 	%fd70, 0d0000000000000000;
	mul.rn.f64 	%fd217, %fd4, %fd70;
	mov.b32 	%r80, 0;
	bra.uni 	$L__BB0_5;
$L__BB0_3:
	mul.f64 	%fd65, %fd4, 0d3FE45F306DC9C883;
	cvt.rni.s32.f64 	%r80, %fd65;
	cvt.rn.f64.s32 	%fd66, %r80;
	fma.rn.f64 	%fd67, %fd66, 0dBFF921FB54442D18, %fd4;
	fma.rn.f64 	%fd68, %fd66, 0dBC91A62633145C00, %fd67;
	fma.rn.f64 	%fd217, %fd66, 0dB97B839A252049C0, %fd68;
	setp.ltu.f64 	%p3, %fd5, 0d41E0000000000000;
	@%p3 bra 	$L__BB0_5;
	{ // callseq 0, 0
	.param .b64 param0;
	st.param.f64 	[param0], %fd4;
	.param .align 16 .b8 retval0[16];
	call.uni (retval0), 
	__internal_trig_reduction_slowpathd, 
	(
	param0
	);
	ld.param.f64 	%fd217, [retval0];
	ld.param.b32 	%r80, [retval0+8];
	} // callseq 0
$L__BB0_5:
	shl.b32 	%r28, %r80, 6;
	cvt.u64.u32 	%rd15, %r28;
	and.b64  	%rd16, %rd15, 64;
	mov.u64 	%rd17, __cudart_sin_cos_coeffs;
	add.s64 	%rd18, %rd17, %rd16;
	mul.rn.f64 	%fd71, %fd217, %fd217;
	and.b32  	%r29, %r80, 1;
	setp.eq.b32 	%p4, %r29, 1;
	selp.f64 	%fd72, 0dBDA8FF8320FD8164, 0d3DE5DB65F9785EBA, %p4;
	ld.global.nc.v2.f64 	{%fd73, %fd74}, [%rd18];
	fma.rn.f64 	%fd75, %fd72, %fd71, %fd73;
	fma.rn.f64 	%fd76, %fd75, %fd71, %fd74;
	ld.global.nc.v2.f64 	{%fd77, %fd78}, [%rd18+16];
	fma.rn.f64 	%fd79, %fd76, %fd71, %fd77;
	fma.rn.f64 	%fd80, %fd79, %fd71, %fd78;
	ld.global.nc.v2.f64 	{%fd81, %fd82}, [%rd18+32];
	fma.rn.f64 	%fd83, %fd80, %fd71, %fd81;
	fma.rn.f64 	%fd84, %fd83, %fd71, %fd82;
	fma.rn.f64 	%fd85, %fd84, %fd217, %fd217;
	fma.rn.f64 	%fd86, %fd84, %fd71, 0d3FF0000000000000;
	selp.f64 	%fd87, %fd86, %fd85, %p4;
	and.b32  	%r30, %r80, 2;
	setp.eq.s32 	%p5, %r30, 0;
	mov.f64 	%fd88, 0d0000000000000000;
	sub.f64 	%fd89, %fd88, %fd87;
	selp.f64 	%fd10, %fd87, %fd89, %p5;
	{
	.reg .b32 %temp; 
	mov.b64 	{%temp, %r5}, %fd10;
	}
	mov.f64 	%fd90, 0d4000000000000000;
	{
	.reg .b32 %temp; 
	mov.b64 	{%temp, %r31}, %fd90;
	}
	and.b32  	%r7, %r31, 2146435072;
	setp.eq.s32 	%p6, %r7, 1062207488;
	abs.f64 	%fd11, %fd10;
	{ // callseq 1, 0
	.param .b64 param0;
	st.param.f64 	[param0], %fd11;
	.param .b64 retval0;
	call.uni (retval0), 
	__internal_accurate_pow, 
	(
	param0
	);
	ld.param.f64 	%fd91, [retval0];
	} // callseq 1
	setp.lt.s32 	%p7, %r5, 0;
	neg.f64 	%fd93, %fd91;
	selp.f64 	%fd94, %fd93, %fd91, %p6;
	selp.f64 	%fd219, %fd94, %fd91, %p7;
	setp.neu.f64 	%p8, %fd10, 0d0000000000000000;
	@%p8 bra 	$L__BB0_7;
	setp.eq.s32 	%p9, %r7, 1062207488;
	selp.b32 	%r32, %r5, 0, %p9;
	setp.lt.s32 	%p10, %r31, 0;
	or.b32  	%r33, %r32, 2146435072;
	selp.b32 	%r34, %r33, %r32, %p10;
	mov.b32 	%r35, 0;
	mov.b64 	%fd219, {%r35, %r34};
$L__BB0_7:
	add.f64 	%fd95, %fd10, 0d4000000000000000;
	{
	.reg .b32 %temp; 
	mov.b64 	{%temp, %r36}, %fd95;
	}
	and.b32  	%r37, %r36, 2146435072;
	setp.ne.s32 	%p11, %r37, 2146435072;
	@%p11 bra 	$L__BB0_12;
	setp.num.f64 	%p12, %fd10, %fd10;
	@%p12 bra 	$L__BB0_10;
	mov.f64 	%fd96, 0d4000000000000000;
	add.rn.f64 	%fd219, %fd10, %fd96;
	bra.uni 	$L__BB0_12;
$L__BB0_10:
	setp.neu.f64 	%p13, %fd11, 0d7FF0000000000000;
	@%p13 bra 	$L__BB0_12;
	setp.lt.s32 	%p14, %r5, 0;
	setp.eq.s32 	%p15, %r7, 1062207488;
	setp.lt.s32 	%p16, %r31, 0;
	selp.b32 	%r39, 0, 2146435072, %p16;
	and.b32  	%r40, %r31, 2147483647;
	setp.ne.s32 	%p17, %r40, 1071644672;
	or.b32  	%r41, %r39, -2147483648;
	selp.b32 	%r42, %r41, %r39, %p17;
	selp.b32 	%r43, %r42, %r39, %p15;
	selp.b32 	%r44, %r43, %r39, %p14;
	mov.b32 	%r45, 0;
	mov.b64 	%fd219, {%r45, %r44};
$L__BB0_12:
	setp.eq.f64 	%p18, %fd10, 0d3FF0000000000000;
	selp.f64 	%fd18, 0d3FF0000000000000, %fd219, %p18;
	abs.f64 	%fd19, %fd1;
	setp.neu.f64 	%p19, %fd19, 0d7FF0000000000000;
	@%p19 bra 	$L__BB0_14;
	mov.f64 	%fd102, 0d0000000000000000;
	mul.rn.f64 	%fd221, %fd1, %fd102;
	mov.b32 	%r82, 1;
	bra.uni 	$L__BB0_17;
$L__BB0_14:
	mul.f64 	%fd97, %fd1, 0d3FE45F306DC9C883;
	cvt.rni.s32.f64 	%r81, %fd97;
	cvt.rn.f64.s32 	%fd98, %r81;
	fma.rn.f64 	%fd99, %fd98, 0dBFF921FB54442D18, %fd1;
	fma.rn.f64 	%fd100, %fd98, 0dBC91A62633145C00, %fd99;
	fma.rn.f64 	%fd221, %fd98, 0dB97B839A252049C0, %fd100;
	setp.ltu.f64 	%p20, %fd19, 0d41E0000000000000;
	@%p20 bra 	$L__BB0_16;
	{ // callseq 2, 0
	.param .b64 param0;
	st.param.f64 	[param0], %fd1;
	.param .align 16 .b8 retval0[16];
	call.uni (retval0), 
	__internal_trig_reduction_slowpathd, 
	(
	param0
	);
	ld.param.f64 	%fd221, [retval0];
	ld.param.b32 	%r81, [retval0+8];
	} // callseq 2
$L__BB0_16:
	add.s32 	%r82, %r81, 1;
$L__BB0_17:
	shl.b32 	%r48, %r82, 6;
	cvt.u64.u32 	%rd19, %r48;
	and.b64  	%rd20, %rd19, 64;
	add.s64 	%rd22, %rd17, %rd20;
	mul.rn.f64 	%fd103, %fd221, %fd221;
	and.b32  	%r49, %r82, 1;
	setp.eq.b32 	%p21, %r49, 1;
	selp.f64 	%fd104, 0dBDA8FF8320FD8164, 0d3DE5DB65F9785EBA, %p21;
	ld.global.nc.v2.f64 	{%fd105, %fd106}, [%rd22];
	fma.rn.f64 	%fd107, %fd104, %fd103, %fd105;
	fma.rn.f64 	%fd108, %fd107, %fd103, %fd106;
	ld.global.nc.v2.f64 	{%fd109, %fd110}, [%rd22+16];
	fma.rn.f64 	%fd111, %fd108, %fd103, %fd109;
	fma.rn.f64 	%fd112, %fd111, %fd103, %fd110;
	ld.global.nc.v2.f64 	{%fd113, %fd114}, [%rd22+32];
	fma.rn.f64 	%fd115, %fd112, %fd103, %fd113;
	fma.rn.f64 	%fd116, %fd115, %fd103, %fd114;
	fma.rn.f64 	%fd117, %fd116, %fd221, %fd221;
	fma.rn.f64 	%fd118, %fd116, %fd103, 0d3FF0000000000000;
	selp.f64 	%fd119, %fd118, %fd117, %p21;
	and.b32  	%r50, %r82, 2;
	setp.eq.s32 	%p22, %r50, 0;
	mov.f64 	%fd120, 0d0000000000000000;
	sub.f64 	%fd121, %fd120, %fd119;
	selp.f64 	%fd25, %fd119, %fd121, %p22;
	abs.f64 	%fd26, %fd2;
	setp.neu.f64 	%p23, %fd26, 0d7FF0000000000000;
	@%p23 bra 	$L__BB0_19;
	mov.f64 	%fd127, 0d0000000000000000;
	mul.rn.f64 	%fd223, %fd2, %fd127;
	mov.b32 	%r84, 1;
	bra.uni 	$L__BB0_22;
$L__BB0_19:
	mul.f64 	%fd122, %fd2, 0d3FE45F306DC9C883;
	cvt.rni.s32.f64 	%r83, %fd122;
	cvt.rn.f64.s32 	%fd123, %r83;
	fma.rn.f64 	%fd124, %fd123, 0dBFF921FB54442D18, %fd2;
	fma.rn.f64 	%fd125, %fd123, 0dBC91A62633145C00, %fd124;
	fma.rn.f64 	%fd223, %fd123, 0dB97B839A252049C0, %fd125;
	setp.ltu.f64 	%p24, %fd26, 0d41E0000000000000;
	@%p24 bra 	$L__BB0_21;
	{ // callseq 3, 0
	.param .b64 param0;
	st.param.f64 	[param0], %fd2;
	.param .align 16 .b8 retval0[16];
	call.uni (retval0), 
	__internal_trig_reduction_slowpathd, 
	(
	param0
	);
	ld.param.f64 	%fd223, [retval0];
	ld.param.b32 	%r83, [retval0+8];
	} // callseq 3
$L__BB0_21:
	add.s32 	%r84, %r83, 1;
$L__BB0_22:
	shl.b32 	%r53, %r84, 6;
	cvt.u64.u32 	%rd23, %r53;
	and.b64  	%rd24, %rd23, 64;
	add.s64 	%rd26, %rd17, %rd24;
	mul.rn.f64 	%fd128, %fd223, %fd223;
	and.b32  	%r54, %r84, 1;
	setp.eq.b32 	%p25, %r54, 1;
	selp.f64 	%fd129, 0dBDA8FF8320FD8164, 0d3DE5DB65F9785EBA, %p25;
	ld.global.nc.v2.f64 	{%fd130, %fd131}, [%rd26];
	fma.rn.f64 	%fd132, %fd129, %fd128, %fd130;
	fma.rn.f64 	%fd133, %fd132, %fd128, %fd131;
	ld.global.nc.v2.f64 	{%fd134, %fd135}, [%rd26+16];
	fma.rn.f64 	%fd136, %fd133, %fd128, %fd134;
	fma.rn.f64 	%fd137, %fd136, %fd128, %fd135;
	ld.global.nc.v2.f64 	{%fd138, %fd139}, [%rd26+32];
	fma.rn.f64 	%fd140, %fd137, %fd128, %fd138;
	fma.rn.f64 	%fd141, %fd140, %fd128, %fd139;
	fma.rn.f64 	%fd142, %fd141, %fd223, %fd223;
	fma.rn.f64 	%fd143, %fd141, %fd128, 0d3FF0000000000000;
	selp.f64 	%fd144, %fd143, %fd142, %p25;
	and.b32  	%r55, %r84, 2;
	setp.eq.s32 	%p26, %r55, 0;
	mov.f64 	%fd145, 0d0000000000000000;
	sub.f64 	%fd146, %fd145, %fd144;
	selp.f64 	%fd147, %fd144, %fd146, %p26;
	mul.f64 	%fd32, %fd25, %fd147;
	mul.f64 	%fd148, %fd3, 0d3F91DF46A2529D39;
	mul.f64 	%fd33, %fd148, 0d3FE0000000000000;
	abs.f64 	%fd34, %fd33;
	setp.neu.f64 	%p27, %fd34, 0d7FF0000000000000;
	@%p27 bra 	$L__BB0_24;
	mov.f64 	%fd154, 0d0000000000000000;
	mul.rn.f64 	%fd224, %fd33, %fd154;
	mov.b32 	%r85, 0;
	bra.uni 	$L__BB0_26;
$L__BB0_24:
	mul.f64 	%fd149, %fd33, 0d3FE45F306DC9C883;
	cvt.rni.s32.f64 	%r85, %fd149;
	cvt.rn.f64.s32 	%fd150, %r85;
	fma.rn.f64 	%fd151, %fd150, 0dBFF921FB54442D18, %fd33;
	fma.rn.f64 	%fd152, %fd150, 0dBC91A62633145C00, %fd151;
	fma.rn.f64 	%fd224, %fd150, 0dB97B839A252049C0, %fd152;
	setp.ltu.f64 	%p28, %fd34, 0d41E0000000000000;
	@%p28 bra 	$L__BB0_26;
	{ // callseq 4, 0
	.param .b64 param0;
	st.param.f64 	[param0], %fd33;
	.param .align 16 .b8 retval0[16];
	call.uni (retval0), 
	__internal_trig_reduction_slowpathd, 
	(
	param0
	);
	ld.param.f64 	%fd224, [retval0];
	ld.param.b32 	%r85, [retval0+8];
	} // callseq 4
$L__BB0_26:
	setp.eq.s32 	%p29, %r7, 1062207488;
	shl.b32 	%r59, %r85, 6;
	cvt.u64.u32 	%rd27, %r59;
	and.b64  	%rd28, %rd27, 64;
	add.s64 	%rd30, %rd17, %rd28;
	mul.rn.f64 	%fd155, %fd224, %fd224;
	and.b32  	%r60, %r85, 1;
	setp.eq.b32 	%p30, %r60, 1;
	selp.f64 	%fd156, 0dBDA8FF8320FD8164, 0d3DE5DB65F9785EBA, %p30;
	ld.global.nc.v2.f64 	{%fd157, %fd158}, [%rd30];
	fma.rn.f64 	%fd159, %fd156, %fd155, %fd157;
	fma.rn.f64 	%fd160, %fd159, %fd155, %fd158;
	ld.global.nc.v2.f64 	{%fd161, %fd162}, [%rd30+16];
	fma.rn.f64 	%fd163, %fd160, %fd155, %fd161;
	fma.rn.f64 	%fd164, %fd163, %fd155, %fd162;
	ld.global.nc.v2.f64 	{%fd165, %fd166}, [%rd30+32];
	fma.rn.f64 	%fd167, %fd164, %fd155, %fd165;
	fma.rn.f64 	%fd168, %fd167, %fd155, %fd166;
	fma.rn.f64 	%fd169, %fd168, %fd224, %fd224;
	fma.rn.f64 	%fd170, %fd168, %fd155, 0d3FF0000000000000;
	selp.f64 	%fd171, %fd170, %fd169, %p30;
	and.b32  	%r61, %r85, 2;
	setp.eq.s32 	%p31, %r61, 0;
	mov.f64 	%fd172, 0d0000000000000000;
	sub.f64 	%fd173, %fd172, %fd171;
	selp.f64 	%fd39, %fd171, %fd173, %p31;
	{
	.reg .b32 %temp; 
	mov.b64 	{%temp, %r21}, %fd39;
	}
	abs.f64 	%fd40, %fd39;
	{ // callseq 5, 0
	.param .b64 param0;
	st.param.f64 	[param0], %fd40;
	.param .b64 retval0;
	call.uni (retval0), 
	__internal_accurate_pow, 
	(
	param0
	);
	ld.param.f64 	%fd174, [retval0];
	} // callseq 5
	setp.lt.s32 	%p32, %r21, 0;
	neg.f64 	%fd176, %fd174;
	selp.f64 	%fd177, %fd176, %fd174, %p29;
	selp.f64 	%fd226, %fd177, %fd174, %p32;
	setp.neu.f64 	%p33, %fd39, 0d0000000000000000;
	@%p33 bra 	$L__BB0_28;
	setp.eq.s32 	%p34, %r7, 1062207488;
	selp.b32 	%r62, %r21, 0, %p34;
	setp.lt.s32 	%p35, %r31, 0;
	or.b32  	%r63, %r62, 2146435072;
	selp.b32 	%r64, %r63, %r62, %p35;
	mov.b32 	%r65, 0;
	mov.b64 	%fd226, {%r65, %r64};
$L__BB0_28:
	add.f64 	%fd178, %fd39, 0d4000000000000000;
	{
	.reg .b32 %temp; 
	mov.b64 	{%temp, %r66}, %fd178;
	}
	and.b32  	%r67, %r66, 2146435072;
	setp.ne.s32 	%p36, %r67, 2146435072;
	@%p36 bra 	$L__BB0_33;
	setp.num.f64 	%p37, %fd39, %fd39;
	@%p37 bra 	$L__BB0_31;
	mov.f64 	%fd179, 0d4000000000000000;
	add.rn.f64 	%fd226, %fd39, %fd179;
	bra.uni 	$L__BB0_33;
$L__BB0_31:
	setp.neu.f64 	%p38, %fd40, 0d7FF0000000000000;
	@%p38 bra 	$L__BB0_33;
	setp.lt.s32 	%p39, %r21, 0;
	setp.eq.s32 	%p40, %r7, 1062207488;
	setp.lt.s32 	%p41, %r31, 0;
	selp.b32 	%r69, 0, 2146435072, %p41;
	and.b32  	%r70, %r31, 2147483647;
	setp.ne.s32 	%p42, %r70, 1071644672;
	or.b32  	%r71, %r69, -2147483648;
	selp.b32 	%r72, %r71, %r69, %p42;
	selp.b32 	%r73, %r72, %r69, %p40;
	selp.b32 	%r74, %r73, %r69, %p39;
	mov.b32 	%r75, 0;
	mov.b64 	%fd226, {%r75, %r74};
$L__BB0_33:
	setp.eq.f64 	%p43, %fd39, 0d3FF0000000000000;
	selp.f64 	%fd180, 0d3FF0000000000000, %fd226, %p43;
	fma.rn.f64 	%fd181, %fd32, %fd180, %fd18;
	sqrt.rn.f64 	%fd47, %fd181;
	mov.f64 	%fd182, 0d3FF0000000000000;
	sub.f64 	%fd183, %fd182, %fd181;
	sqrt.rn.f64 	%fd48, %fd183;
	abs.f64 	%fd49, %fd48;
	abs.f64 	%fd50, %fd47;
	setp.leu.f64 	%p44, %fd50, %fd49;
	setp.gt.f64 	%p45, %fd50, %fd49;
	selp.f64 	%fd51, %fd50, %fd49, %p45;
	selp.f64 	%fd184, %fd49, %fd50, %p45;
	div.rn.f64 	%fd185, %fd184, %fd51;
	mul.f64 	%fd186, %fd185, %fd185;
	fma.rn.f64 	%fd187, %fd186, 0dBEF53E1D2A25FF7E, 0d3F2D3B63DBB65B49;
	fma.rn.f64 	%fd188, %fd187, %fd186, 0dBF5312788DDE082E;
	fma.rn.f64 	%fd189, %fd188, %fd186, 0d3F6F9690C8249315;
	fma.rn.f64 	%fd190, %fd189, %fd186, 0dBF82CF5AABC7CF0D;
	fma.rn.f64 	%fd191, %fd190, %fd186, 0d3F9162B0B2A3BFDE;
	fma.rn.f64 	%fd192, %fd191, %fd186, 0dBF9A7256FEB6FC6B;
	fma.rn.f64 	%fd193, %fd192, %fd186, 0d3FA171560CE4A489;
	fma.rn.f64 	%fd194, %fd193, %fd186, 0dBFA4F44D841450E4;
	fma.rn.f64 	%fd195, %fd194, %fd186, 0d3FA7EE3D3F36BB95;
	fma.rn.f64 	%fd196, %fd195, %fd186, 0dBFAAD32AE04A9FD1;
	fma.rn.f64 	%fd197, %fd196, %fd186, 0d3FAE17813D66954F;
	fma.rn.f64 	%fd198, %fd197, %fd186, 0dBFB11089CA9A5BCD;
	fma.rn.f64 	%fd199, %fd198, %fd186, 0d3FB3B12B2DB51738;
	fma.rn.f64 	%fd200, %fd199, %fd186, 0dBFB745D022F8DC5C;
	fma.rn.f64 	%fd201, %fd200, %fd186, 0d3FBC71C709DFE927;
	fma.rn.f64 	%fd202, %fd201, %fd186, 0dBFC2492491FA1744;
	fma.rn.f64 	%fd203, %fd202, %fd186, 0d3FC99999999840D2;
	fma.rn.f64 	%fd204, %fd203, %fd186, 0dBFD555555555544C;
	mul.f64 	%fd205, %fd186, %fd204;
	fma.rn.f64 	%fd52, %fd205, %fd185, %fd185;
	@%p44 bra 	$L__BB0_35;
	{
	.reg .b32 %temp; 
	mov.b64 	{%temp, %r77}, %fd48;
	}
	setp.lt.s32 	%p47, %r77, 0;
	neg.f64 	%fd208, %fd52;
	selp.f64 	%fd209, %fd52, %fd208, %p47;
	add.f64 	%fd227, %fd209, 0d3FF921FB54442D18;
	bra.uni 	$L__BB0_36;
$L__BB0_35:
	{
	.reg .b32 %temp; 
	mov.b64 	{%temp, %r76}, %fd48;
	}
	setp.lt.s32 	%p46, %r76, 0;
	mov.f64 	%fd206, 0d400921FB54442D18;
	sub.f64 	%fd207, %fd206, %fd52;
	selp.f64 	%fd227, %fd207, %fd52, %p46;
$L__BB0_36:
	setp.neu.f64 	%p48, %fd51, 0d0000000000000000;
	@%p48 bra 	$L__BB0_38;
	{
	.reg .b32 %temp; 
	mov.b64 	{%temp, %r79}, %fd48;
	}
	setp.lt.s32 	%p51, %r79, 0;
	selp.f64 	%fd228, 0d400921FB54442D18, 0d0000000000000000, %p51;
	bra.uni 	$L__BB0_39;
$L__BB0_38:
	setp.eq.f64 	%p49, %fd49, %fd50;
	{
	.reg .b32 %temp; 
	mov.b64 	{%temp, %r78}, %fd48;
	}
	setp.lt.s32 	%p50, %r78, 0;
	selp.f64 	%fd210, 0d4002D97C7F3321D2, 0d3FE921FB54442D18, %p50;
	selp.f64 	%fd228, %fd210, %fd227, %p49;
$L__BB0_39:
	add.rn.f64 	%fd211, %fd49, %fd50;
	setp.nan.f64 	%p52, %fd211, %fd211;
	copysign.f64 	%fd212, %fd47, %fd228;
	selp.f64 	%fd213, %fd211, %fd212, %p52;
	add.f64 	%fd214, %fd213, %fd213;
	mul.f64 	%fd215, %fd214, 0d41584DAE00000000;
	div.rn.f64 	%fd216, %fd215, 0d408F400000000000;
	cvta.to.global.u64 	%rd31, %rd5;
	add.s64 	%rd33, %rd31, %rd10;
	st.global.f64 	[%rd33], %fd216;
$L__BB0_40:
	ret;

}
.func  (.param .align 16 .b8 func_retval0[16]) __internal_trig_reduction_slowpathd(
	.param .b64 __internal_trig_reduction_slowpathd_param_0
)
{
	.local .align 8 .b8 	__local_depot1[40];
	.reg .b64 	%SP;
	.reg .b64 	%SPL;
	.reg .pred 	%p<10>;
	.reg .b32 	%r<47>;
	.reg .b64 	%rd<74>;
	.reg .b64 	%fd<5>;

	mov.u64 	%SPL, __local_depot1;
	ld.param.f64 	%fd4, [__internal_trig_reduction_slowpathd_param_0];
	add.u64 	%rd1, %SPL, 0;
	{
	.reg .b32 %temp; 
	mov.b64 	{%temp, %r1}, %fd4;
	}
	shr.u32 	%r2, %r1, 20;
	and.b32  	%r3, %r2, 2047;
	setp.eq.s32 	%p1, %r3, 2047;
	mov.b32 	%r46, 0;
	@%p1 bra 	$L__BB1_9;
	add.s32 	%r20, %r3, -1024;
	mov.b64 	%rd20, %fd4;
	shl.b64 	%rd2, %rd20, 11;
	shr.u32 	%r4, %r20, 6;
	sub.s32 	%r45, 15, %r4;
	sub.s32 	%r21, 19, %r4;
	setp.lt.u32 	%p2, %r20, 128;
	selp.b32 	%r6, 18, %r21, %p2;
	setp.ge.s32 	%p3, %r45, %r6;
	mov.b64 	%rd70, 0;
	@%p3 bra 	$L__BB1_4;
	add.s32 	%r23, %r6, %r4;
	neg.s32 	%r43, %r23;
	or.b64  	%rd3, %rd2, -9223372036854775808;
	mov.b64 	%rd70, 0;
	mov.b32 	%r42, 0;
	mov.u64 	%rd25, __cudart_i2opi_d;
	mov.u32 	%r44, %r45;
$L__BB1_3:
	.pragma "nounroll";
	mul.wide.s32 	%rd22, %r42, 8;
	add.s64 	%rd23, %rd1, %rd22;
	mul.wide.s32 	%rd24, %r44, 8;
	add.s64 	%rd26, %rd25, %rd24;
	ld.global.nc.u64 	%rd27, [%rd26];
	{
	.reg .u32 %r0, %r1, %r2, %r3, %alo, %ahi, %blo, %bhi, %clo, %chi;
	mov.b64 	{%alo,%ahi}, %rd27;
	mov.b64 	{%blo,%bhi}, %rd3;
	mov.b64 	{%clo,%chi}, %rd70;
	mad.lo.cc.u32 	%r0, %alo, %blo, %clo;
	madc.hi.cc.u32 	%r1, %alo, %blo, %chi;
	madc.hi.u32 	%r2, %alo, %bhi, 0;
	mad.lo.cc.u32 	%r1, %alo, %bhi, %r1;
	madc.hi.cc.u32 	%r2, %ahi, %blo, %r2;
	madc.hi.u32 	%r3, %ahi, %bhi, 0;
	mad.lo.cc.u32 	%r1, %ahi, %blo, %r1;
	madc.lo.cc.u32 	%r2, %ahi, %bhi, %r2;
	addc.u32 	%r3, %r3, 0;
	mov.b64 	%rd28, {%r0,%r1};
	mov.b64 	%rd70, {%r2,%r3};
	}
	st.local.u64 	[%rd23], %rd28;
	add.s32 	%r44, %r44, 1;
	add.s32 	%r43, %r43, 1;
	add.s32 	%r42, %r42, 1;
	setp.ne.s32 	%p4, %r43, -15;
	mov.u32 	%r45, %r6;
	@%p4 bra 	$L__BB1_3;
$L__BB1_4:
	cvt.s64.s32 	%rd29, %r45;
	cvt.u64.u32 	%rd30, %r4;
	add.s64 	%rd31, %rd30, %rd29;
	shl.b64 	%rd32, %rd31, 3;
	add.s64 	%rd33, %rd1, %rd32;
	st.local.u64 	[%rd33+-120], %rd70;
	and.b32  	%r15, %r2, 63;
	ld.local.u64 	%rd72, [%rd1+16];
	ld.local.u64 	%rd71, [%rd1+24];
	setp.eq.s32 	%p5, %r15, 0;
	@%p5 bra 	$L__BB1_6;
	shl.b64 	%rd34, %rd71, %r15;
	shr.u64 	%rd35, %rd72, 1;
	xor.b32  	%r24, %r15, 63;
	shr.u64 	%rd36, %rd35, %r24;
	or.b64  	%rd71, %rd34, %rd36;
	ld.local.u64 	%rd37, [%rd1+8];
	shl.b64 	%rd38, %rd72, %r15;
	shr.u64 	%rd39, %rd37, 1;
	shr.u64 	%rd40, %rd39, %r24;
	or.b64  	%rd72, %rd38, %rd40;
$L__BB1_6:
	and.b32  	%r25, %r1, -2147483648;
	shr.u64 	%rd41, %rd71, 62;
	cvt.u32.u64 	%r26, %rd41;
	mov.b64 	{%r27, %r28}, %rd71;
	mov.b64 	{%r29, %r30}, %rd72;
	shf.l.wrap.b32 	%r31, %r30, %r27, 2;
	shf.l.wrap.b32 	%r32, %r27, %r28, 2;
	mov.b64 	%rd42, {%r31, %r32};
	shl.b64 	%rd43, %rd72, 2;
	shr.u64 	%rd44, %rd42, 63;
	cvt.u32.u64 	%r33, %rd44;
	add.s32 	%r34, %r33, %r26;
	setp.eq.s32 	%p6, %r25, 0;
	neg.s32 	%r35, %r34;
	selp.b32 	%r46, %r34, %r35, %p6;
	setp.gt.s64 	%p7, %rd42, -1;
	mov.b64 	%rd45, 0;
	{
	.reg .u32 %r0, %r1, %r2, %r3, %a0, %a1, %a2, %a3, %b0, %b1, %b2, %b3;
	mov.b64 	{%a0,%a1}, %rd45;
	mov.b64 	{%a2,%a3}, %rd45;
	mov.b64 	{%b0,%b1}, %rd43;
	mov.b64 	{%b2,%b3}, %rd42;
	sub.cc.u32 	%r0, %a0, %b0;
	subc.cc.u32 	%r1, %a1, %b1;
	subc.cc.u32 	%r2, %a2, %b2;
	subc.u32 	%r3, %a3, %b3;
	mov.b64 	%rd46, {%r0,%r1};
	mov.b64 	%rd47, {%r2,%r3};
	}
	xor.b32  	%r36, %r25, -2147483648;
	selp.b64 	%rd73, %rd42, %rd47, %p7;
	selp.b64 	%rd14, %rd43, %rd46, %p7;
	selp.b32 	%r17, %r25, %r36, %p7;
	clz.b64 	%r37, %rd73;
	cvt.u64.u32 	%rd15, %r37;
	setp.eq.s32 	%p8, %r37, 0;
	@%p8 bra 	$L__BB1_8;
	cvt.u32.u64 	%r38, %rd15;
	and.b32  	%r39, %r38, 63;
	shl.b64 	%rd48, %rd73, %r39;
	shr.u64 	%rd49, %rd14, 1;
	not.b32 	%r40, %r38;
	and.b32  	%r41, %r40, 63;
	shr.u64 	%rd50, %rd49, %r41;
	or.b64  	%rd73, %rd48, %rd50;
$L__BB1_8:
	mov.b64 	%rd51, -3958705157555305931;
	{
	.reg .u32 %r0, %r1, %r2, %r3, %alo, %ahi, %blo, %bhi;
	mov.b64 	{%alo,%ahi}, %rd73;
	mov.b64 	{%blo,%bhi}, %rd51;
	mul.lo.u32 	%r0, %alo, %blo;
	mul.hi.u32 	%r1, %alo, %blo;
	mad.lo.cc.u32 	%r1, %alo, %bhi, %r1;
	madc.hi.u32 	%r2, %alo, %bhi, 0;
	mad.lo.cc.u32 	%r1, %ahi, %blo, %r1;
	madc.hi.cc.u32 	%r2, %ahi, %blo, %r2;
	madc.hi.u32 	%r3, %ahi, %bhi, 0;
	mad.lo.cc.u32 	%r2, %ahi, %bhi, %r2;
	addc.u32 	%r3, %r3, 0;
	mov.b64 	%rd52, {%r0,%r1};
	mov.b64 	%rd53, {%r2,%r3};
	}
	setp.gt.s64 	%p9, %rd53, 0;
	{
	.reg .u32 %r0, %r1, %r2, %r3, %a0, %a1, %a2, %a3, %b0, %b1, %b2, %b3;
	mov.b64 	{%a0,%a1}, %rd52;
	mov.b64 	{%a2,%a3}, %rd53;
	mov.b64 	{%b0,%b1}, %rd52;
	mov.b64 	{%b2,%b3}, %rd53;
	add.cc.u32 	%r0, %a0, %b0;
	addc.cc.u32 	%r1, %a1, %b1;
	addc.cc.u32 	%r2, %a2, %b2;
	addc.u32 	%r3, %a3, %b3;
	mov.b64 	%rd54, {%r0,%r1};
	mov.b64 	%rd55, {%r2,%r3};
	}
	selp.b64 	%rd56, %rd55, %rd53, %p9;
	selp.s64 	%rd57, -1, 0, %p9;
	sub.s64 	%rd58, %rd57, %rd15;
	cvt.u64.u32 	%rd59, %r17;
	shl.b64 	%rd60, %rd59, 32;
	add.s64 	%rd61, %rd56, 1;
	shr.u64 	%rd62, %rd61, 10;
	add.s64 	%rd63, %rd62, 1;
	shr.u64 	%rd64, %rd63, 1;
	shl.b64 	%rd65, %rd58, 52;
	add.s64 	%rd66, %rd65, %rd64;
	add.s64 	%rd67, %rd66, 4602678819172646912;
	or.b64  	%rd68, %rd67, %rd60;
	mov.b64 	%fd4, %rd68;
$L__BB1_9:
	st.param.f64 	[func_retval0], %fd4;
	st.param.b32 	[func_retval0+8], %r46;
	ret;

}
.func  (.param .b64 func_retval0) __internal_accurate_pow(
	.param .b64 __internal_accurate_pow_param_0
)
{
	.reg .pred 	%p<8>;
	.reg .b32 	%r<49>;
	.reg .b32 	%f<3>;
	.reg .b64 	%fd<109>;

	ld.param.f64 	%fd10, [__internal_accurate_pow_param_0];
	{
	.reg .b32 %temp; 
	mov.b64 	{%temp, %r46}, %fd10;
	}
	{
	.reg .b32 %temp; 
	mov.b64 	{%r45, %temp}, %fd10;
	}
	shr.u32 	%r47, %r46, 20;
	setp.gt.u32 	%p1, %r46, 1048575;
	@%p1 bra 	$L__BB2_2;
	mul.f64 	%fd11, %fd10, 0d4350000000000000;
	{
	.reg .b32 %temp; 
	mov.b64 	{%temp, %r46}, %fd11;
	}
	{
	.reg .b32 %temp; 
	mov.b64 	{%r45, %temp}, %fd11;
	}
	shr.u32 	%r16, %r46, 20;
	add.s32 	%r47, %r16, -54;
$L__BB2_2:
	add.s32 	%r48, %r47, -1023;
	and.b32  	%r17, %r46, -2146435073;
	or.b32  	%r18, %r17, 1072693248;
	mov.b64 	%fd107, {%r45, %r18};
	setp.lt.u32 	%p2, %r18, 1073127583;
	@%p2 bra 	$L__BB2_4;
	{
	.reg .b32 %temp; 
	mov.b64 	{%r19, %temp}, %fd107;
	}
	{
	.reg .b32 %temp; 
	mov.b64 	{%temp, %r20}, %fd107;
	}
	add.s32 	%r21, %r20, -1048576;
	mov.b64 	%fd107, {%r19, %r21};
	add.s32 	%r48, %r47, -1022;
$L__BB2_4:
	add.f64 	%fd12, %fd107, 0dBFF0000000000000;
	add.f64 	%fd13, %fd107, 0d3FF0000000000000;
	rcp.approx.ftz.f64 	%fd14, %fd13;
	neg.f64 	%fd15, %fd13;
	fma.rn.f64 	%fd16, %fd15, %fd14, 0d3FF0000000000000;
	fma.rn.f64 	%fd17, %fd16, %fd16, %fd16;
	fma.rn.f64 	%fd18, %fd17, %fd14, %fd14;
	mul.f64 	%fd19, %fd12, %fd18;
	fma.rn.f64 	%fd20, %fd12, %fd18, %fd19;
	mul.f64 	%fd21, %fd20, %fd20;
	fma.rn.f64 	%fd22, %fd21, 0d3EB0F5FF7D2CAFE2, 0d3ED0F5D241AD3B5A;
	fma.rn.f64 	%fd23, %fd22, %fd21, 0d3EF3B20A75488A3F;
	fma.rn.f64 	%fd24, %fd23, %fd21, 0d3F1745CDE4FAECD5;
	fma.rn.f64 	%fd25, %fd24, %fd21, 0d3F3C71C7258A578B;
	fma.rn.f64 	%fd26, %fd25, %fd21, 0d3F6249249242B910;
	fma.rn.f64 	%fd27, %fd26, %fd21, 0d3F89999999999DFB;
	sub.f64 	%fd28, %fd12, %fd20;
	add.f64 	%fd29, %fd28, %fd28;
	neg.f64 	%fd30, %fd20;
	fma.rn.f64 	%fd31, %fd30, %fd12, %fd29;
	mul.f64 	%fd32, %fd18, %fd31;
	fma.rn.f64 	%fd33, %fd21, %fd27, 0d3FB5555555555555;
	mov.f64 	%fd34, 0d3FB5555555555555;
	sub.f64 	%fd35, %fd34, %fd33;
	fma.rn.f64 	%fd36, %fd21, %fd27, %fd35;
	add.f64 	%fd37, %fd36, 0dBC46A4CB00B9E7B0;
	add.f64 	%fd38, %fd33, %fd37;
	sub.f64 	%fd39, %fd33, %fd38;
	add.f64 	%fd40, %fd37, %fd39;
	mul.rn.f64 	%fd41, %fd20, %fd20;
	neg.f64 	%fd42, %fd41;
	fma.rn.f64 	%fd43, %fd20, %fd20, %fd42;
	{
	.reg .b32 %temp; 
	mov.b64 	{%r22, %temp}, %fd32;
	}
	{
	.reg .b32 %temp; 
	mov.b64 	{%temp, %r23}, %fd32;
	}
	add.s32 	%r24, %r23, 1048576;
	mov.b64 	%fd44, {%r22, %r24};
	fma.rn.f64 	%fd45, %fd20, %fd44, %fd43;
	mul.rn.f64 	%fd46, %fd41, %fd20;
	neg.f64 	%fd47, %fd46;
	fma.rn.f64 	%fd48, %fd41, %fd20, %fd47;
	fma.rn.f64 	%fd49, %fd41, %fd32, %fd48;
	fma.rn.f64 	%fd50, %fd45, %fd20, %fd49;
	mul.rn.f64 	%fd51, %fd38, %fd46;
	neg.f64 	%fd52, %fd51;
	fma.rn.f64 	%fd53, %fd38, %fd46, %fd52;
	fma.rn.f64 	%fd54, %fd38, %fd50, %fd53;
	fma.rn.f64 	%fd55, %fd40, %fd46, %fd54;
	add.f64 	%fd56, %fd51, %fd55;
	sub.f64 	%fd57, %fd51, %fd56;
	add.f64 	%fd58, %fd55, %fd57;
	add.f64 	%fd59, %fd20, %fd56;
	sub.f64 	%fd60, %fd20, %fd59;
	add.f64 	%fd61, %fd56, %fd60;
	add.f64 	%fd62, %fd58, %fd61;
	add.f64 	%fd63, %fd32, %fd62;
	add.f64 	%fd64, %fd59, %fd63;
	sub.f64 	%fd65, %fd59, %fd64;
	add.f64 	%fd66, %fd63, %fd65;
	xor.b32  	%r25, %r48, -2147483648;
	mov.b32 	%r26, 1127219200;
	mov.b64 	%fd67, {%r25, %r26};
	mov.b32 	%r27, -2147483648;
	mov.b64 	%fd68, {%r27, %r26};
	sub.f64 	%fd69, %fd67, %fd68;
	fma.rn.f64 	%fd70, %fd69, 0d3FE62E42FEFA39EF, %fd64;
	fma.rn.f64 	%fd71, %fd69, 0dBFE62E42FEFA39EF, %fd70;
	sub.f64 	%fd72, %fd71, %fd64;
	sub.f64 	%fd73, %fd66, %fd72;
	fma.rn.f64 	%fd74, %fd69, 0d3C7ABC9E3B39803F, %fd73;
	add.f64 	%fd75, %fd70, %fd74;
	sub.f64 	%fd76, %fd70, %fd75;
	add.f64 	%fd77, %fd74, %fd76;
	mov.f64 	%fd78, 0d4000000000000000;
	{
	.reg .b32 %temp; 
	mov.b64 	{%temp, %r28}, %fd78;
	}
	{
	.reg .b32 %temp; 
	mov.b64 	{%r29, %temp}, %fd78;
	}
	shl.b32 	%r30, %r28, 1;
	setp.gt.u32 	%p3, %r30, -33554433;
	and.b32  	%r31, %r28, -15728641;
	selp.b32 	%r32, %r31, %r28, %p3;
	mov.b64 	%fd79, {%r29, %r32};
	mul.rn.f64 	%fd80, %fd75, %fd79;
	neg.f64 	%fd81, %fd80;
	fma.rn.f64 	%fd82, %fd75, %fd79, %fd81;
	fma.rn.f64 	%fd83, %fd77, %fd79, %fd82;
	add.f64 	%fd4, %fd80, %fd83;
	sub.f64 	%fd84, %fd80, %fd4;
	add.f64 	%fd5, %fd83, %fd84;
	fma.rn.f64 	%fd85, %fd4, 0d3FF71547652B82FE, 0d4338000000000000;
	{
	.reg .b32 %temp; 
	mov.b64 	{%r13, %temp}, %fd85;
	}
	mov.f64 	%fd86, 0dC338000000000000;
	add.rn.f64 	%fd87, %fd85, %fd86;
	fma.rn.f64 	%fd88, %fd87, 0dBFE62E42FEFA39EF, %fd4;
	fma.rn.f64 	%fd89, %fd87, 0dBC7ABC9E3B39803F, %fd88;
	fma.rn.f64 	%fd90, %fd89, 0d3E5ADE1569CE2BDF, 0d3E928AF3FCA213EA;
	fma.rn.f64 	%fd91, %fd90, %fd89, 0d3EC71DEE62401315;
	fma.rn.f64 	%fd92, %fd91, %fd89, 0d3EFA01997C89EB71;
	fma.rn.f64 	%fd93, %fd92, %fd89, 0d3F2A01A014761F65;
	fma.rn.f64 	%fd94, %fd93, %fd89, 0d3F56C16C1852B7AF;
	fma.rn.f64 	%fd95, %fd94, %fd89, 0d3F81111111122322;
	fma.rn.f64 	%fd96, %fd95, %fd89, 0d3FA55555555502A1;
	fma.rn.f64 	%fd97, %fd96, %fd89, 0d3FC5555555555511;
	fma.rn.f64 	%fd98, %fd97, %fd89, 0d3FE000000000000B;
	fma.rn.f64 	%fd99, %fd98, %fd89, 0d3FF0000000000000;
	fma.rn.f64 	%fd100, %fd99, %fd89, 0d3FF0000000000000;
	{
	.reg .b32 %temp; 
	mov.b64 	{%r14, %temp}, %fd100;
	}
	{
	.reg .b32 %temp; 
	mov.b64 	{%temp, %r15}, %fd100;
	}
	shl.b32 	%r33, %r13, 20;
	add.s32 	%r34, %r33, %r15;
	mov.b64 	%fd108, {%r14, %r34};
	{
	.reg .b32 %temp; 
	mov.b64 	{%temp, %r35}, %fd4;
	}
	mov.b32 	%f2, %r35;
	abs.f32 	%f1, %f2;
	setp.lt.f32 	%p4, %f1, 0f4086232B;
	@%p4 bra 	$L__BB2_7;
	setp.lt.f64 	%p5, %fd4, 0d0000000000000000;
	add.f64 	%fd101, %fd4, 0d7FF0000000000000;
	selp.f64 	%fd108, 0d0000000000000000, %fd101, %p5;
	setp.geu.f32 	%p6, %f1, 0f40874800;
	@%p6 bra 	$L__BB2_7;
	shr.u32 	%r36, %r13, 31;
	add.s32 	%r37, %r13, %r36;
	shr.s32 	%r38, %r37, 1;
	shl.b32 	%r39, %r38, 20;
	add.s32 	%r40, %r15, %r39;
	mov.b64 	%fd102, {%r14, %r40};
	sub.s32 	%r41, %r13, %r38;
	shl.b32 	%r42, %r41, 20;
	add.s32 	%r43, %r42, 1072693248;
	mov.b32 	%r44, 0;
	mov.b64 	%fd103, {%r44, %r43};
	mul.f64 	%fd108, %fd103, %fd102;
$L__BB2_7:
	abs.f64 	%fd104, %fd108;
	setp.eq.f64 	%p7, %fd104, 0d7FF0000000000000;
	fma.rn.f64 	%fd105, %fd108, %fd5, %fd108;
	selp.f64 	%fd106, %fd108, %fd105, %p7;
	st.param.f64 	[func_retval0], %fd106;
	ret;

}


// ===== COMPILED SASS (sm_100) =====

	.target	sm_100

	.elftype	@"ET_EXEC"


//--------------------- .note.nv.tkinfo           --------------------------
	.section	.note.nv.tkinfo,"",@"SHT_NOTE"
	.sectionflags	@"SHF_NOTE_NV_TKINFO"
	.tkinfo
        /*0018*/ 	.word	0x00000002
        /*0030*/ 	.string	""
        /*0030*/ 	.string	"ptxas"
        /*0030*/ 	.string	"Cuda compilation tools, release 13.0, V13.0.88"
        /*0030*/ 	.string	"Build cuda_13.0.r13.0/compiler.36424714_0"
        /*0030*/ 	.string	"-arch sm_100 -m 64 "



//--------------------- .note.nv.cuinfo           --------------------------
	.section	.note.nv.cuinfo,"",@"SHT_NOTE"
	.sectionflags	@"SHF_NOTE_NV_CUINFO"
        /*0018*/ 	.short	0x0002
        /*001a*/ 	.short	0x0064
        /*001c*/ 	.short	0x0082
	.zero		2


//--------------------- .nv.info                  --------------------------
	.section	.nv.info,"",@"SHT_CUDA_INFO"
	.align	4


	//----- nvinfo : EIATTR_REGCOUNT
	.align		4
        /*0000*/ 	.byte	0x04, 0x2f
        /*0002*/ 	.short	(.L_3 - .L_2)
	.align		4
.L_2:
        /*0004*/ 	.word	index@(_Z25haversine_distance_kerneliPKdS0_S0_S0_Pd)
        /*0008*/ 	.word	0x00000020


	//----- nvinfo : EIATTR_FRAME_SIZE
	.align		4
.L_3:
        /*000c*/ 	.byte	0x04, 0x11
        /*000e*/ 	.short	(.L_5 - .L_4)
	.align		4
.L_4:
        /*0010*/ 	.word	index@($_Z25haversine_distance_kerneliPKdS0_S0_S0_Pd$__internal_trig_reduction_slowpathd)
        /*0014*/ 	.word	0x00000028


	//----- nvinfo : EIATTR_FRAME_SIZE
	.align		4
.L_5:
        /*0018*/ 	.byte	0x04, 0x11
        /*001a*/ 	.short	(.L_7 - .L_6)
	.align		4
.L_6:
        /*001c*/ 	.word	index@($_Z25haversine_distance_kerneliPKdS0_S0_S0_Pd$__internal_accurate_pow)
        /*0020*/ 	.word	0x00000028


	//----- nvinfo : EIATTR_FRAME_SIZE
	.align		4
.L_7:
        /*0024*/ 	.byte	0x04, 0x11
        /*0026*/ 	.short	(.L_9 - .L_8)
	.align		4
.L_8:
        /*0028*/ 	.word	index@($__internal_1_$__cuda_sm20_dsqrt_rn_f64_mediumpath_v1)
        /*002c*/ 	.word	0x00000028


	//----- nvinfo : EIATTR_FRAME_SIZE
	.align		4
.L_9:
        /*0030*/ 	.byte	0x04, 0x11
        /*0032*/ 	.short	(.L_11 - .L_10)
	.align		4
.L_10:
        /*0034*/ 	.word	index@($__internal_0_$__cuda_sm20_div_rn_f64_full)
        /*0038*/ 	.word	0x00000028


	//----- nvinfo : EIATTR_FRAME_SIZE
	.align		4
.L_11:
        /*003c*/ 	.byte	0x04, 0x11
        /*003e*/ 	.short	(.L_13 - .L_12)
	.align		4
.L_12:
        /*0040*/ 	.word	index@(_Z25haversine_distance_kerneliPKdS0_S0_S0_Pd)
        /*0044*/ 	.word	0x00000028


	//----- nvinfo : EIATTR_MIN_STACK_SIZE
	.align		4
.L_13:
        /*0048*/ 	.byte	0x04, 0x12
        /*004a*/ 	.short	(.L_15 - .L_14)
	.align		4
.L_14:
        /*004c*/ 	.word	index@(_Z25haversine_distance_kerneliPKdS0_S0_S0_Pd)
        /*0050*/ 	.word	0x00000028
.L_15:


//--------------------- .nv.compat                --------------------------
	.section	.nv.compat,"",@"SHT_CUDA_COMPAT_INFO"
	.align	4
        /*0000*/ 	.byte	0x02, 0x09, 0x00, 0x00, 0x02, 0x02, 0x01, 0x00, 0x02, 0x05, 0x05, 0x00, 0x03, 0x07, 0x01, 0x01
        /*0010*/ 	.byte	0x02, 0x03, 0x00, 0x00, 0x02, 0x06, 0x01, 0x00, 0x04, 0x0b, 0x08, 0x00, 0x01, 0x00, 0x00, 0x00
        /*0020*/ 	.byte	0x00, 0x00, 0x00, 0x00


//--------------------- .nv.info._Z25haversine_distance_kerneliPKdS0_S0_S0_Pd --------------------------
	.section	.nv.info._Z25haversine_distance_kerneliPKdS0_S0_S0_Pd,"",@"SHT_CUDA_INFO"
	.sectionflags	@""
	.align	4


	//----- nvinfo : EIATTR_CUDA_API_VERSION
	.align		4
        /*0000*/ 	.byte	0x04, 0x37
        /*0002*/ 	.short	(.L_17 - .L_16)
.L_16:
        /*0004*/ 	.word	0x00000082


	//----- nvinfo : EIATTR_KPARAM_INFO
	.align		4
.L_17:
        /*0008*/ 	.byte	0x04, 0x17
        /*000a*/ 	.short	(.L_19 - .L_18)
.L_18:
        /*000c*/ 	.word	0x00000000
        /*0010*/ 	.short	0x0005
        /*0012*/ 	.short	0x0028
        /*0014*/ 	.byte	0x00, 0xf5, 0x21, 0x00


	//----- nvinfo : EIATTR_KPARAM_INFO
	.align		4
.L_19:
        /*0018*/ 	.byte	0x04, 0x17
        /*001a*/ 	.short	(.L_21 - .L_20)
.L_20:
        /*001c*/ 	.word	0x00000000
        /*0020*/ 	.short	0x0004
        /*0022*/ 	.short	0x0020
        /*0024*/ 	.byte	0x00, 0xf5, 0x21, 0x00


	//----- nvinfo : EIATTR_KPARAM_INFO
	.align		4
.L_21:
        /*0028*/ 	.byte	0x04, 0x17
        /*002a*/ 	.short	(.L_23 - .L_22)
.L_22:
        /*002c*/ 	.word	0x00000000
        /*0030*/ 	.short	0x0003
        /*0032*/ 	.short	0x0018
        /*0034*/ 	.byte	0x00, 0xf5, 0x21, 0x00


	//----- nvinfo : EIATTR_KPARAM_INFO
	.align		4
.L_23:
        /*0038*/ 	.byte	0x04, 0x17
        /*003a*/ 	.short	(.L_25 - .L_24)
.L_24:
        /*003c*/ 	.word	0x00000000
        /*0040*/ 	.short	0x0002
        /*0042*/ 	.short	0x0010
        /*0044*/ 	.byte	0x00, 0xf5, 0x21, 0x00


	//----- nvinfo : EIATTR_KPARAM_INFO
	.align		4
.L_25:
        /*0048*/ 	.byte	0x04, 0x17
        /*004a*/ 	.short	(.L_27 - .L_26)
.L_26:
        /*004c*/ 	.word	0x00000000
        /*0050*/ 	.short	0x0001
        /*0052*/ 	.short	0x0008
        /*0054*/ 	.byte	0x00, 0xf5, 0x21, 0x00


	//----- nvinfo : EIATTR_KPARAM_INFO
	.align		4
.L_27:
        /*0058*/ 	.byte	0x04, 0x17
        /*005a*/ 	.short	(.L_29 - .L_28)
.L_28:
        /*005c*/ 	.word	0x00000000
        /*0060*/ 	.short	0x0000
        /*0062*/ 	.short	0x0000
        /*0064*/ 	.byte	0x00, 0xf0, 0x11, 0x00


	//----- nvinfo : EIATTR_SPARSE_MMA_MASK
	.align		4
.L_29:
        /*0068*/ 	.byte	0x03, 0x50
        /*006a*/ 	.short	0x0000


	//----- nvinfo : EIATTR_MAXREG_COUNT
	.align		4
        /*006c*/ 	.byte	0x03, 0x1b
        /*006e*/ 	.short	0x00ff


	//----- nvinfo : EIATTR_MERCURY_ISA_VERSION
	.align		4
        /*0070*/ 	.byte	0x03, 0x5f
        /*0072*/ 	.short	0x0101


	//----- nvinfo : EIATTR_VRC_CTA_INIT_COUNT
	.align		4
        /*0074*/ 	.byte	0x02, 0x4a
	.zero		1
	.zero		1


	//----- nvinfo : EIATTR_EXIT_INSTR_OFFSETS
	.align		4
        /*0078*/ 	.byte	0x04, 0x1c
        /*007a*/ 	.short	(.L_31 - .L_30)


	//   ....[0]....
.L_30:
        /*007c*/ 	.word	0x00000080


	//   ....[1]....
        /*0080*/ 	.word	0x00002050


	//----- nvinfo : EIATTR_CRS_STACK_SIZE
	.align		4
.L_31:
        /*0084*/ 	.byte	0x04, 0x1e
        /*0086*/ 	.short	(.L_33 - .L_32)
.L_32:
        /*0088*/ 	.word	0x00000000


	//----- nvinfo : EIATTR_CBANK_PARAM_SIZE
	.align		4
.L_33:
        /*008c*/ 	.byte	0x03, 0x19
        /*008e*/ 	.short	0x0030


	//----- nvinfo : EIATTR_PARAM_CBANK
	.align		4
        /*0090*/ 	.byte	0x04, 0x0a
        /*0092*/ 	.short	(.L_35 - .L_34)
	.align		4
.L_34:
        /*0094*/ 	.word	index@(.nv.constant0._Z25haversine_distance_kerneliPKdS0_S0_S0_Pd)
        /*0098*/ 	.short	0x0380
        /*009a*/ 	.short	0x0030


	//----- nvinfo : EIATTR_SW_WAR
	.align		4
.L_35:
        /*009c*/ 	.byte	0x04, 0x36
        /*009e*/ 	.short	(.L_37 - .L_36)
.L_36:
        /*00a0*/ 	.word	0x00000008
.L_37:


//--------------------- .nv.callgraph             --------------------------
	.section	.nv.callgraph,"",@"SHT_CUDA_CALLGRAPH"
	.align	4
	.sectionentsize	8
	.align		4
        /*0000*/ 	.word	0x00000000
	.align		4
        /*0004*/ 	.word	0xffffffff
	.align		4
        /*0008*/ 	.word	0x00000000
	.align		4
        /*000c*/ 	.word	0xfffffffe
	.align		4
        /*0010*/ 	.word	0x00000000
	.align		4
        /*0014*/ 	.word	0xfffffffd
	.align		4
        /*0018*/ 	.word	0x00000000
	.align		4
        /*001c*/ 	.word	0xfffffffc


//--------------------- .nv.constant4             --------------------------
	.section	.nv.constant4,"a",@progbits
	.align	8
	.align		8
.nv.constant4:
        /*0000*/ 	.dword	__cudart_i2opi_d
	.align		8
        /*0008*/ 	.dword	__cudart_sin_cos_coeffs


//--------------------- .text._Z25haversine_distance_kerneliPKdS0_S0_S0_Pd --------------------------
	.section	.text._Z25haversine_distance_kerneliPKdS0_S0_S0_Pd,"ax",@progbits
	.align	128
        .global         _Z25haversine_distance_kerneliPKdS0_S0_S0_Pd
        .type           _Z25haversine_distance_kerneliPKdS0_S0_S0_Pd,@function
        .size           _Z25haversine_distance_kerneliPKdS0_S0_S0_Pd,(.L_x_47 - _Z25haversine_distance_kerneliPKdS0_S0_S0_Pd)
        .other          _Z25haversine_distance_kerneliPKdS0_S0_S0_Pd,@"STO_CUDA_ENTRY STV_DEFAULT"
_Z25haversine_distance_kerneliPKdS0_S0_S0_Pd:
.text._Z25haversine_distance_kerneliPKdS0_S0_S0_Pd:
[----:B------:R-:W0:Y:S01]  /*0000*/  LDC R1, c[0x0][0x37c] ;  /* 0x0000df00ff017b82 */ /* 0x000e220000000800 */
[----:B------:R-:W1:Y:S07]  /*0010*/  S2R R0, SR_TID.X ;  /* 0x0000000000007919 */ /* 0x000e6e0000002100 */
[----:B------:R-:W1:Y:S01]  /*0020*/  S2UR UR4, SR_CTAID.X ;  /* 0x00000000000479c3 */ /* 0x000e620000002500 */
[----:B------:R-:W2:Y:S01]  /*0030*/  LDCU UR5, c[0x0][0x380] ;  /* 0x00007000ff0577ac */ /* 0x000ea20008000800 */
[----:B0-----:R-:W-:-:S06]  /*0040*/  VIADD R1, R1, 0xffffffd8 ;  /* 0xffffffd801017836 */ /* 0x001fcc0000000000 */
[----:B------:R-:W1:Y:S02]  /*0050*/  LDC R3, c[0x0][0x360] ;  /* 0x0000d800ff037b82 */ /* 0x000e640000000800 */
[----:B-1----:R-:W-:-:S05]  /*0060*/  IMAD R0, R3, UR4, R0 ;  /* 0x0000000403007c24 */ /* 0x002fca000f8e0200 */
[----:B--2---:R-:W-:-:S13]  /*0070*/  ISETP.GE.AND P0, PT, R0, UR5, PT ;  /* 0x0000000500007c0c */ /* 0x004fda000bf06270 */
[----:B------:R-:W-:Y:S05]  /*0080*/  @P0 EXIT ;  /* 0x000000000000094d */ /* 0x000fea0003800000 */
[----:B------:R-:W0:Y:S01]  /*0090*/  LDC.64 R6, c[0x0][0x3a0] ;  /* 0x0000e800ff067b82 */ /* 0x000e220000000a00 */
[----:B------:R-:W1:Y:S07]  /*00a0*/  LDCU.64 UR4, c[0x0][0x358] ;  /* 0x00006b00ff0477ac */ /* 0x000e6e0008000a00 */
[----:B------:R-:W2:Y:S08]  /*00b0*/  LDC.64 R4, c[0x0][0x390] ;  /* 0x0000e400ff047b82 */ /* 0x000eb00000000a00 */
[----:B------:R-:W3:Y:S01]  /*00c0*/  LDC.64 R2, c[0x0][0x388] ;  /* 0x0000e200ff027b82 */ /* 0x000ee20000000a00 */
[----:B0-----:R-:W-:-:S07]  /*00d0*/  IMAD.WIDE R6, R0, 0x8, R6 ;  /* 0x0000000800067825 */ /* 0x001fce00078e0206 */
[----:B------:R-:W0:Y:S01]  /*00e0*/  LDC.64 R10, c[0x0][0x398] ;  /* 0x0000e600ff0a7b82 */ /* 0x000e220000000a00 */
[----:B-1----:R-:W4:Y:S01]  /*00f0*/  LDG.E.64 R6, desc[UR4][R6.64] ;  /* 0x0000000406067981 */ /* 0x002f22000c1e1b00 */
[----:B--2---:R-:W-:-:S05]  /*0100*/  IMAD.WIDE R4, R0, 0x8, R4 ;  /* 0x0000000800047825 */ /* 0x004fca00078e0204 */
[----:B------:R-:W4:Y:S01]  /*0110*/  LDG.E.64 R20, desc[UR4][R4.64] ;  /* 0x0000000404147981 */ /* 0x000f22000c1e1b00 */
[----:B---3--:R-:W-:-:S06]  /*0120*/  IMAD.WIDE R2, R0, 0x8, R2 ;  /* 0x0000000800027825 */ /* 0x008fcc00078e0202 */
[----:B------:R-:W2:Y:S01]  /*0130*/  LDG.E.64 R2, desc[UR4][R2.64] ;  /* 0x0000000402027981 */ /* 0x000ea2000c1e1b00 */
[----:B0-----:R-:W-:-:S06]  /*0140*/  IMAD.WIDE R10, R0, 0x8, R10 ;  /* 0x00000008000a7825 */ /* 0x001fcc00078e020a */
[----:B------:R-:W2:Y:S01]  /*0150*/  LDG.E.64 R10, desc[UR4][R10.64] ;  /* 0x000000040a0a7981 */ /* 0x000ea2000c1e1b00 */
[----:B------:R-:W-:Y:S01]  /*0160*/  UMOV UR6, 0xa2529d39 ;  /* 0xa2529d3900067882 */ /* 0x000fe20000000000 */
[----:B------:R-:W-:Y:S01]  /*0170*/  UMOV UR7, 0x3f91df46 ;  /* 0x3f91df4600077882 */ /* 0x000fe20000000000 */
[----:B------:R-:W-:Y:S01]  /*0180*/  BSSY.RECONVERGENT B0, `(.L_x_0) ;  /* 0x000001f000007945 */ /* 0x000fe20003800200 */
[----:B----4-:R-:W-:-:S08]  /*0190*/  DADD R8, -R20, R6 ;  /* 0x0000000014087229 */ /* 0x010fd00000000106 */
[----:B------:R-:W-:-:S08]  /*01a0*/  DMUL R8, R8, UR6 ;  /* 0x0000000608087c28 */ /* 0x000fd00008000000 */
[----:B------:R-:W-:-:S08]  /*01b0*/  DMUL R8, R8, 0.5 ;  /* 0x3fe0000008087828 */ /* 0x000fd00000000000 */
[----:B------:R-:W-:Y:S02]  /*01c0*/  DSETP.NEU.AND P0, PT, |R8|, +INF , PT ;  /* 0x7ff000000800742a */ /* 0x000fe40003f0d200 */
[----:B------:R-:W-:Y:S02]  /*01d0*/  DMUL R20, R20, UR6 ;  /* 0x0000000614147c28 */ /* 0x000fe40008000000 */
[----:B------:R-:W-:Y:S02]  /*01e0*/  DMUL R6, R6, UR6 ;  /* 0x0000000606067c28 */ /* 0x000fe40008000000 */
[----:B--2---:R-:W-:-:S08]  /*01f0*/  DADD R4, -R2, R10 ;  /* 0x0000000002047229 */ /* 0x004fd0000000010a */
[----:B------:R-:W-:Y:S01]  /*0200*/  @!P0 DMUL R22, RZ, R8 ;  /* 0x00000008ff168228 */ /* 0x000fe20000000000 */
[----:B------:R-:W-:Y:S01]  /*0210*/  @!P0 IMAD.MOV.U32 R2, RZ, RZ, RZ ;  /* 0x000000ffff028224 */ /* 0x000fe200078e00ff */
[----:B------:R-:W-:Y:S09]  /*0220*/  @!P0 BRA `(.L_x_1) ;  /* 0x0000000000508947 */ /* 0x000ff20003800000 */
[----:B------:R-:W-:Y:S01]  /*0230*/  UMOV UR6, 0x6dc9c883 ;  /* 0x6dc9c88300067882 */ /* 0x000fe20000000000 */
[----:B------:R-:W-:Y:S01]  /*0240*/  UMOV UR7, 0x3fe45f30 ;  /* 0x3fe45f3000077882 */ /* 0x000fe20000000000 */
[C---:B------:R-:W-:Y:S02]  /*0250*/  DSETP.GE.AND P0, PT, |R8|.reuse, 2.14748364800000000000e+09, PT ;  /* 0x41e000000800742a */ /* 0x040fe40003f06200 */
[----:B------:R-:W-:Y:S01]  /*0260*/  DMUL R2, R8, UR6 ;  /* 0x0000000608027c28 */ /* 0x000fe20008000000 */
[----:B------:R-:W-:Y:S01]  /*0270*/  UMOV UR6, 0x54442d18 ;  /* 0x54442d1800067882 */ /* 0x000fe20000000000 */
[----:B------:R-:W-:-:S08]  /*0280*/  UMOV UR7, 0x3ff921fb ;  /* 0x3ff921fb00077882 */ /* 0x000fd00000000000 */
[----:B------:R-:W0:Y:S08]  /*0290*/  F2I.F64 R2, R2 ;  /* 0x0000000200027311 */ /* 0x000e300000301100 */
[----:B0-----:R-:W0:Y:S02]  /*02a0*/  I2F.F64 R22, R2 ;  /* 0x0000000200167312 */ /* 0x001e240000201c00 */
[----:B0-----:R-:W-:Y:S01]  /*02b0*/  DFMA R10, R22, -UR6, R8 ;  /* 0x80000006160a7c2b */ /* 0x001fe20008000008 */
[----:B------:R-:W-:Y:S01]  /*02c0*/  UMOV UR6, 0x33145c00 ;  /* 0x33145c0000067882 */ /* 0x000fe20000000000 */
[----:B------:R-:W-:-:S06]  /*02d0*/  UMOV UR7, 0x3c91a626 ;  /* 0x3c91a62600077882 */ /* 0x000fcc0000000000 */
[----:B------:R-:W-:Y:S01]  /*02e0*/  DFMA R10, R22, -UR6, R10 ;  /* 0x80000006160a7c2b */ /* 0x000fe2000800000a */
[----:B------:R-:W-:Y:S01]  /*02f0*/  UMOV UR6, 0x252049c0 ;  /* 0x252049c000067882 */ /* 0x000fe20000000000 */
[----:B------:R-:W-:-:S06]  /*0300*/  UMOV UR7, 0x397b839a ;  /* 0x397b839a00077882 */ /* 0x000fcc0000000000 */
[----:B------:R-:W-:Y:S01]  /*0310*/  DFMA R22, R22, -UR6, R10 ;  /* 0x8000000616167c2b */ /* 0x000fe2000800000a */
[----:B------:R-:W-:Y:S10]  /*0320*/  @!P0 BRA `(.L_x_1) ;  /* 0x0000000000108947 */ /* 0x000ff40003800000 */
[----:B------:R-:W-:Y:S01]  /*0330*/  IMAD.MOV.U32 R22, RZ, RZ, R8 ;  /* 0x000000ffff167224 */ /* 0x000fe200078e0008 */
[----:B------:R-:W-:-:S07]  /*0340*/  MOV R8, 0x360 ;  /* 0x0000036000087802 */ /* 0x000fce0000000f00 */
[----:B------:R-:W-:Y:S05]  /*0350*/  CALL.REL.NOINC `($_Z25haversine_distance_kerneliPKdS0_S0_S0_Pd$__internal_trig_reduction_slowpathd) ;  /* 0x0000003000007944 */ /* 0x000fea0003c00000 */
[----:B------:R-:W-:-:S07]  /*0360*/  IMAD.MOV.U32 R2, RZ, RZ, R16 ;  /* 0x000000ffff027224 */ /* 0x000fce00078e0010 */
.L_x_1:
[----:B------:R-:W-:Y:S05]  /*0370*/  BSYNC.RECONVERGENT B0 ;  /* 0x0000000000007941 */ /* 0x000fea0003800200 */
.L_x_0:
[----:B------:R-:W0:Y:S01]  /*0380*/  LDCU.64 UR6, c[0x4][0x8] ;  /* 0x01000100ff0677ac */ /* 0x000e220008000a00 */
[----:B------:R-:W-:-:S05]  /*0390*/  IMAD.SHL.U32 R3, R2, 0x40, RZ ;  /* 0x0000004002037824 */ /* 0x000fca00078e00ff */
[----:B------:R-:W-:-:S04]  /*03a0*/  LOP3.LUT R3, R3, 0x40, RZ, 0xc0, !PT ;  /* 0x0000004003037812 */ /* 0x000fc800078ec0ff */
[----:B0-----:R-:W-:-:S05]  /*03b0*/  IADD3 R28, P0, PT, R3, UR6, RZ ;  /* 0x00000006031c7c10 */ /* 0x001fca000ff1e0ff */
[----:B------:R-:W-:-:S05]  /*03c0*/  IMAD.X R29, RZ, RZ, UR7, P0 ;  /* 0x00000007ff1d7e24 */ /* 0x000fca00080e06ff */
[----:B------:R-:W2:Y:S04]  /*03d0*/  LDG.E.128.CONSTANT R8, desc[UR4][R28.64] ;  /* 0x000000041c087981 */ /* 0x000ea8000c1e9d00 */
[----:B------:R-:W3:Y:S04]  /*03e0*/  LDG.E.128.CONSTANT R12, desc[UR4][R28.64+0x10] ;  /* 0x000010041c0c7981 */ /* 0x000ee8000c1e9d00 */
[----:B------:R-:W4:Y:S01]  /*03f0*/  LDG.E.128.CONSTANT R16, desc[UR4][R28.64+0x20] ;  /* 0x000020041c107981 */ /* 0x000f22000c1e9d00 */
[----:B------:R-:W-:Y:S01]  /*0400*/  LOP3.LUT R3, R2, 0x1, RZ, 0xc0, !PT ;  /* 0x0000000102037812 */ /* 0x000fe200078ec0ff */
[----:B------:R-:W-:Y:S01]  /*0410*/  IMAD.MOV.U32 R26, RZ, RZ, 0x20fd8164 ;  /* 0x20fd8164ff1a7424 */ /* 0x000fe200078e00ff */
[----:B------:R-:W-:Y:S01]  /*0420*/  DMUL R24, R22, R22 ;  /* 0x0000001616187228 */ /* 0x000fe20000000000 */
[----:B------:R-:W-:Y:S01]  /*0430*/  BSSY.RECONVERGENT B0, `(.L_x_2) ;  /* 0x0000017000007945 */ /* 0x000fe20003800200 */
[----:B------:R-:W-:Y:S01]  /*0440*/  ISETP.NE.U32.AND P0, PT, R3, 0x1, PT ;  /* 0x000000010300780c */ /* 0x000fe20003f05070 */
[----:B------:R-:W-:-:S03]  /*0450*/  IMAD.MOV.U32 R3, RZ, RZ, 0x3da8ff83 ;  /* 0x3da8ff83ff037424 */ /* 0x000fc600078e00ff */
[----:B------:R-:W-:Y:S02]  /*0460*/  FSEL R26, R26, -8.06006814911005101289e+34, !P0 ;  /* 0xf9785eba1a1a7808 */ /* 0x000fe40004000000 */
[----:B------:R-:W-:-:S06]  /*0470*/  FSEL R27, -R3, 0.11223486810922622681, !P0 ;  /* 0x3de5db65031b7808 */ /* 0x000fcc0004000100 */
[----:B--2---:R-:W-:-:S08]  /*0480*/  DFMA R8, R24, R26, R8 ;  /* 0x0000001a1808722b */ /* 0x004fd00000000008 */
[----:B------:R-:W-:-:S08]  /*0490*/  DFMA R8, R24, R8, R10 ;  /* 0x000000081808722b */ /* 0x000fd0000000000a */
[----:B---3--:R-:W-:-:S08]  /*04a0*/  DFMA R8, R24, R8, R12 ;  /* 0x000000081808722b */ /* 0x008fd0000000000c */
[----:B------:R-:W-:-:S08]  /*04b0*/  DFMA R8, R24, R8, R14 ;  /* 0x000000081808722b */ /* 0x000fd0000000000e */
[----:B----4-:R-:W-:-:S08]  /*04c0*/  DFMA R8, R24, R8, R16 ;  /* 0x000000081808722b */ /* 0x010fd00000000010 */
[----:B------:R-:W-:-:S08]  /*04d0*/  DFMA R8, R24, R8, R18 ;  /* 0x000000081808722b */ /* 0x000fd00000000012 */
[----:B------:R-:W-:Y:S02]  /*04e0*/  DFMA R22, R8, R22, R22 ;  /* 0x000000160816722b */ /* 0x000fe40000000016 */
[----:B------:R-:W-:-:S10]  /*04f0*/  DFMA R8, R24, R8, 1 ;  /* 0x3ff000001808742b */ /* 0x000fd40000000008 */
[----:B------:R-:W-:Y:S02]  /*0500*/  FSEL R10, R8, R22, !P0 ;  /* 0x00000016080a7208 */ /* 0x000fe40004000000 */
[----:B------:R-:W-:Y:S02]  /*0510*/  FSEL R11, R9, R23, !P0 ;  /* 0x00000017090b7208 */ /* 0x000fe40004000000 */
[----:B------:R-:W-:-:S04]  /*0520*/  LOP3.LUT P0, RZ, R2, 0x2, RZ, 0xc0, !PT ;  /* 0x0000000202ff7812 */ /* 0x000fc8000780c0ff */
[----:B------:R-:W-:-:S10]  /*0530*/  DADD R8, RZ, -R10 ;  /* 0x00000000ff087229 */ /* 0x000fd4000000080a */
[----:B------:R-:W-:Y:S02]  /*0540*/  FSEL R2, R10, R8, !P0 ;  /* 0x000000080a027208 */ /* 0x000fe40004000000 */
[----:B------:R-:W-:-:S06]  /*0550*/  FSEL R3, R11, R9, !P0 ;  /* 0x000000090b037208 */ /* 0x000fcc0004000000 */
[----:B------:R-:W-:-:S10]  /*0560*/  DADD R26, -RZ, |R2| ;  /* 0x00000000ff1a7229 */ /* 0x000fd40000000502 */
[----:B------:R-:W-:Y:S01]  /*0570*/  IMAD.MOV.U32 R10, RZ, RZ, R26 ;  /* 0x000000ffff0a7224 */ /* 0x000fe200078e001a */
[----:B------:R-:W-:-:S07]  /*0580*/  MOV R26, 0x5a0 ;  /* 0x000005a0001a7802 */ /* 0x000fce0000000f00 */
[----:B------:R-:W-:Y:S05]  /*0590*/  CALL.REL.NOINC `($_Z25haversine_distance_kerneliPKdS0_S0_S0_Pd$__internal_accurate_pow) ;  /* 0x0000002000cc7944 */ /* 0x000fea0003c00000 */
[----:B------:R-:W-:Y:S05]  /*05a0*/  BSYNC.RECONVERGENT B0 ;  /* 0x0000000000007941 */ /* 0x000fea0003800200 */
.L_x_2:
[----:B------:R-:W-:Y:S01]  /*05b0*/  DADD R10, R2, 2 ;  /* 0x40000000020a7429 */ /* 0x000fe20000000000 */
[----:B------:R-:W-:Y:S01]  /*05c0*/  BSSY.RECONVERGENT B0, `(.L_x_3) ;  /* 0x000000f000007945 */ /* 0x000fe20003800200 */
[----:B------:R-:W-:Y:S02]  /*05d0*/  DSETP.NEU.AND P0, PT, |R20|, +INF , PT ;  /* 0x7ff000001400742a */ /* 0x000fe40003f0d200 */
[C---:B------:R-:W-:Y:S02]  /*05e0*/  DSETP.NEU.AND P2, PT, R2.reuse, RZ, PT ;  /* 0x000000ff0200722a */ /* 0x040fe40003f4d000 */
[----:B------:R-:W-:-:S04]  /*05f0*/  DSETP.NEU.AND P1, PT, R2, 1, PT ;  /* 0x3ff000000200742a */ /* 0x000fc80003f2d000 */
[----:B------:R-:W-:-:S04]  /*0600*/  LOP3.LUT R10, R11, 0x7ff00000, RZ, 0xc0, !PT ;  /* 0x7ff000000b0a7812 */ /* 0x000fc800078ec0ff */
[----:B------:R-:W-:Y:S02]  /*0610*/  ISETP.NE.AND P3, PT, R10, 0x7ff00000, PT ;  /* 0x7ff000000a00780c */ /* 0x000fe40003f65270 */
[----:B------:R-:W-:Y:S02]  /*0620*/  @!P0 DMUL R22, RZ, R20 ;  /* 0x00000014ff168228 */ /* 0x000fe40000000000 */
[----:B------:R-:W-:-:S09]  /*0630*/  @!P2 CS2R R8, SRZ ;  /* 0x000000000008a805 */ /* 0x000fd2000001ff00 */
[----:B------:R-:W-:Y:S05]  /*0640*/  @P3 BRA `(.L_x_4) ;  /* 0x0000000000183947 */ /* 0x000fea0003800000 */
[----:B------:R-:W-:-:S14]  /*0650*/  DSETP.NAN.AND P2, PT, R2, R2, PT ;  /* 0x000000020200722a */ /* 0x000fdc0003f48000 */
[----:B------:R-:W-:Y:S01]  /*0660*/  @P2 DADD R8, R2, 2 ;  /* 0x4000000002082429 */ /* 0x000fe20000000000 */
[----:B------:R-:W-:Y:S10]  /*0670*/  @P2 BRA `(.L_x_4) ;  /* 0x00000000000c2947 */ /* 0x000ff40003800000 */
[----:B------:R-:W-:-:S14]  /*0680*/  DSETP.NEU.AND P2, PT, |R2|, +INF , PT ;  /* 0x7ff000000200742a */ /* 0x000fdc0003f4d200 */
[----:B------:R-:W-:Y:S02]  /*0690*/  @!P2 IMAD.MOV.U32 R8, RZ, RZ, 0x0 ;  /* 0x00000000ff08a424 */ /* 0x000fe400078e00ff */
[----:B------:R-:W-:-:S07]  /*06a0*/  @!P2 IMAD.MOV.U32 R9, RZ, RZ, 0x7ff00000 ;  /* 0x7ff00000ff09a424 */ /* 0x000fce00078e00ff */
.L_x_4:
[----:B------:R-:W-:Y:S05]  /*06b0*/  BSYNC.RECONVERGENT B0 ;  /* 0x0000000000007941 */ /* 0x000fea0003800200 */
.L_x_3:
[----:B------:R-:W-:Y:S01]  /*06c0*/  BSSY.RECONVERGENT B0, `(.L_x_5) ;  /* 0x000001d000007945 */ /* 0x000fe20003800200 */
[----:B------:R-:W-:Y:S01]  /*06d0*/  FSEL R2, R8, RZ, P1 ;  /* 0x000000ff08027208 */ /* 0x000fe20000800000 */
[----:B------:R-:W-:Y:S01]  /*06e0*/  @!P0 IMAD.MOV.U32 R24, RZ, RZ, 0x1 ;  /* 0x00000001ff188424 */ /* 0x000fe200078e00ff */
[----:B------:R-:W-:Y:S01]  /*06f0*/  FSEL R3, R9, 1.875, P1 ;  /* 0x3ff0000009037808 */ /* 0x000fe20000800000 */
[----:B------:R-:W-:Y:S06]  /*0700*/  @!P0 BRA `(.L_x_6) ;  /* 0x0000000000608947 */ /* 0x000fec0003800000 */
[----:B------:R-:W-:Y:S01]  /*0710*/  UMOV UR6, 0x6dc9c883 ;  /* 0x6dc9c88300067882 */ /* 0x000fe20000000000 */
[----:B------:R-:W-:Y:S01]  /*0720*/  UMOV UR7, 0x3fe45f30 ;  /* 0x3fe45f3000077882 */ /* 0x000fe20000000000 */
[C---:B------:R-:W-:Y:S01]  /*0730*/  DSETP.GE.AND P0, PT, |R20|.reuse, 2.14748364800000000000e+09, PT ;  /* 0x41e000001400742a */ /* 0x040fe20003f06200 */
[----:B------:R-:W-:Y:S01]  /*0740*/  BSSY.RECONVERGENT B1, `(.L_x_7) ;  /* 0x0000013000017945 */ /* 0x000fe20003800200 */
        /* <DEDUP_REMOVED lines=14> */
[----:B------:R-:W-:Y:S01]  /*0830*/  MOV R8, 0x860 ;  /* 0x0000086000087802 */ /* 0x000fe20000000f00 */
[----:B------:R-:W-:-:S07]  /*0840*/  IMAD.MOV.U32 R9, RZ, RZ, R21 ;  /* 0x000000ffff097224 */ /* 0x000fce00078e0015 */
[----:B------:R-:W-:Y:S05]  /*0850*/  CALL.REL.NOINC `($_Z25haversine_distance_kerneliPKdS0_S0_S0_Pd$__internal_trig_reduction_slowpathd) ;  /* 0x0000002800c07944 */ /* 0x000fea0003c00000 */
[----:B------:R-:W-:-:S07]  /*0860*/  IMAD.MOV.U32 R8, RZ, RZ, R16 ;  /* 0x000000ffff087224 */ /* 0x000fce00078e0010 */
.L_x_8:
[----:B------:R-:W-:Y:S05]  /*0870*/  BSYNC.RECONVERGENT B1 ;  /* 0x0000000000017941 */ /* 0x000fea0003800200 */
.L_x_7:
[----:B------:R-:W-:-:S07]  /*0880*/  VIADD R24, R8, 0x1 ;  /* 0x0000000108187836 */ /* 0x000fce0000000000 */
.L_x_6:
[----:B------:R-:W-:Y:S05]  /*0890*/  BSYNC.RECONVERGENT B0 ;  /* 0x0000000000007941 */ /* 0x000fea0003800200 */
.L_x_5:
        /* <DEDUP_REMOVED lines=10> */
[----:B------:R-:W-:Y:S01]  /*0940*/  DSETP.NEU.AND P1, PT, |R6|, +INF , PT ;  /* 0x7ff000000600742a */ /* 0x000fe20003f2d200 */
[----:B------:R-:W-:Y:S01]  /*0950*/  BSSY.RECONVERGENT B0, `(.L_x_9) ;  /* 0x0000031000007945 */ /* 0x000fe20003800200 */
[----:B------:R-:W-:Y:S01]  /*0960*/  ISETP.NE.U32.AND P0, PT, R20, 0x1, PT ;  /* 0x000000011400780c */ /* 0x000fe20003f05070 */
[----:B------:R-:W-:-:S03]  /*0970*/  IMAD.MOV.U32 R20, RZ, RZ, 0x3da8ff83 ;  /* 0x3da8ff83ff147424 */ /* 0x000fc600078e00ff */
[----:B------:R-:W-:Y:S02]  /*0980*/  FSEL R26, R26, -8.06006814911005101289e+34, !P0 ;  /* 0xf9785eba1a1a7808 */ /* 0x000fe40004000000 */
[----:B------:R-:W-:Y:S01]  /*0990*/  FSEL R27, -R20, 0.11223486810922622681, !P0 ;  /* 0x3de5db65141b7808 */ /* 0x000fe20004000100 */
[----:B------:R-:W-:-:S08]  /*09a0*/  DMUL R20, R22, R22 ;  /* 0x0000001616147228 */ /* 0x000fd00000000000 */
        /* <DEDUP_REMOVED lines=8> */
[----:B------:R-:W-:Y:S01]  /*0a30*/  FSEL R10, R8, R22, !P0 ;  /* 0x00000016080a7208 */ /* 0x000fe20004000000 */
[----:B------:R-:W-:Y:S01]  /*0a40*/  @!P1 IMAD.MOV.U32 R22, RZ, RZ, 0x1 ;  /* 0x00000001ff169424 */ /* 0x000fe200078e00ff */
[----:B------:R-:W-:Y:S02]  /*0a50*/  FSEL R11, R9, R23, !P0 ;  /* 0x00000017090b7208 */ /* 0x000fe40004000000 */
[----:B------:R-:W-:Y:S01]  /*0a60*/  LOP3.LUT P0, RZ, R24, 0x2, RZ, 0xc0, !PT ;  /* 0x0000000218ff7812 */ /* 0x000fe2000780c0ff */
[----:B------:R-:W-:-:S03]  /*0a70*/  @!P1 DMUL R24, RZ, R6 ;  /* 0x00000006ff189228 */ /* 0x000fc60000000000 */
[----:B------:R-:W-:-:S10]  /*0a80*/  DADD R8, RZ, -R10 ;  /* 0x00000000ff087229 */ /* 0x000fd4000000080a */
[----:B------:R-:W-:Y:S02]  /*0a90*/  FSEL R20, R10, R8, !P0 ;  /* 0x000000080a147208 */ /* 0x000fe40004000000 */
[----:B------:R-:W-:Y:S01]  /*0aa0*/  FSEL R21, R11, R9, !P0 ;  /* 0x000000090b157208 */ /* 0x000fe20004000000 */
        /* <DEDUP_REMOVED lines=22> */
[----:B------:R-:W-:Y:S02]  /*0c10*/  IMAD.MOV.U32 R8, RZ, RZ, R16 ;  /* 0x000000ffff087224 */ /* 0x000fe400078e0010 */
[----:B------:R-:W-:Y:S02]  /*0c20*/  IMAD.MOV.U32 R24, RZ, RZ, R22 ;  /* 0x000000ffff187224 */ /* 0x000fe400078e0016 */
[----:B------:R-:W-:-:S07]  /*0c30*/  IMAD.MOV.U32 R25, RZ, RZ, R23 ;  /* 0x000000ffff197224 */ /* 0x000fce00078e0017 */
.L_x_12:
[----:B------:R-:W-:Y:S05]  /*0c40*/  BSYNC.RECONVERGENT B1 ;  /* 0x0000000000017941 */ /* 0x000fea0003800200 */
.L_x_11:
[----:B------:R-:W-:-:S07]  /*0c50*/  VIADD R22, R8, 0x1 ;  /* 0x0000000108167836 */ /* 0x000fce0000000000 */
.L_x_10:
[----:B------:R-:W-:Y:S05]  /*0c60*/  BSYNC.RECONVERGENT B0 ;  /* 0x0000000000007941 */ /* 0x000fea0003800200 */
.L_x_9:
        /* <DEDUP_REMOVED lines=10> */
[----:B------:R-:W-:Y:S01]  /*0d10*/  UMOV UR6, 0xa2529d39 ;  /* 0xa2529d3900067882 */ /* 0x000fe20000000000 */
[----:B------:R-:W-:Y:S01]  /*0d20*/  UMOV UR7, 0x3f91df46 ;  /* 0x3f91df4600077882 */ /* 0x000fe20000000000 */
[----:B------:R-:W-:Y:S01]  /*0d30*/  ISETP.NE.U32.AND P0, PT, R6, 0x1, PT ;  /* 0x000000010600780c */ /* 0x000fe20003f05070 */
[----:B------:R-:W-:Y:S01]  /*0d40*/  IMAD.MOV.U32 R6, RZ, RZ, 0x3da8ff83 ;  /* 0x3da8ff83ff067424 */ /* 0x000fe200078e00ff */
[----:B------:R-:W-:Y:S01]  /*0d50*/  DMUL R4, R4, UR6 ;  /* 0x0000000604047c28 */ /* 0x000fe20008000000 */
[----:B------:R-:W-:Y:S01]  /*0d60*/  BSSY.RECONVERGENT B0, `(.L_x_13) ;  /* 0x000002d000007945 */ /* 0x000fe20003800200 */
[----:B------:R-:W-:-:S02]  /*0d70*/  FSEL R26, R26, -8.06006814911005101289e+34, !P0 ;  /* 0xf9785eba1a1a7808 */ /* 0x000fc40004000000 */
        /* <DEDUP_REMOVED lines=9> */
[----:B------:R-:W-:Y:S02]  /*0e10*/  DFMA R6, R6, R8, 1 ;  /* 0x3ff000000606742b */ /* 0x000fe40000000008 */
[----:B------:R-:W-:-:S08]  /*0e20*/  DMUL R8, R4, 0.5 ;  /* 0x3fe0000004087828 */ /* 0x000fd00000000000 */
[----:B------:R-:W-:Y:S01]  /*0e30*/  FSEL R6, R6, R24, !P0 ;  /* 0x0000001806067208 */ /* 0x000fe20004000000 */
[----:B------:R-:W-:Y:S01]  /*0e40*/  DSETP.NEU.AND P1, PT, |R8|, +INF , PT ;  /* 0x7ff000000800742a */ /* 0x000fe20003f2d200 */
[----:B------:R-:W-:Y:S02]  /*0e50*/  FSEL R7, R7, R25, !P0 ;  /* 0x0000001907077208 */ /* 0x000fe40004000000 */
[----:B------:R-:W-:-:S04]  /*0e60*/  LOP3.LUT P0, RZ, R22, 0x2, RZ, 0xc0, !PT ;  /* 0x0000000216ff7812 */ /* 0x000fc8000780c0ff */
[----:B------:R-:W-:-:S07]  /*0e70*/  DADD R4, RZ, -R6 ;  /* 0x00000000ff047229 */ /* 0x000fce0000000806 */
[----:B------:R-:W-:Y:S01]  /*0e80*/  @!P1 DMUL R18, RZ, R8 ;  /* 0x00000008ff129228 */ /* 0x000fe20000000000 */
[----:B------:R-:W-:Y:S02]  /*0e90*/  @!P1 IMAD.MOV.U32 R16, RZ, RZ, RZ ;  /* 0x000000ffff109224 */ /* 0x000fe400078e00ff */
[----:B------:R-:W-:Y:S02]  /*0ea0*/  FSEL R4, R6, R4, !P0 ;  /* 0x0000000406047208 */ /* 0x000fe40004000000 */
[----:B------:R-:W-:-:S06]  /*0eb0*/  FSEL R5, R7, R5, !P0 ;  /* 0x0000000507057208 */ /* 0x000fcc0004000000 */
[----:B------:R-:W-:Y:S01]  /*0ec0*/  DMUL R20, R20, R4 ;  /* 0x0000000414147228 */ /* 0x000fe20000000000 */
[----:B------:R-:W-:Y:S10]  /*0ed0*/  @!P1 BRA `(.L_x_14) ;  /* 0x0000000000549947 */ /* 0x000ff40003800000 */
        /* <DEDUP_REMOVED lines=19> */
[----:B------:R-:W-:Y:S02]  /*1010*/  IMAD.MOV.U32 R18, RZ, RZ, R22 ;  /* 0x000000ffff127224 */ /* 0x000fe400078e0016 */
[----:B------:R-:W-:-:S07]  /*1020*/  IMAD.MOV.U32 R19, RZ, RZ, R23 ;  /* 0x000000ffff137224 */ /* 0x000fce00078e0017 */
.L_x_14:
[----:B------:R-:W-:Y:S05]  /*1030*/  BSYNC.RECONVERGENT B0 ;  /* 0x0000000000007941 */ /* 0x000fea0003800200 */
.L_x_13:
        /* <DEDUP_REMOVED lines=35> */
.L_x_15:
[C---:B------:R-:W-:Y:S01]  /*1270*/  DADD R6, R4.reuse, 2 ;  /* 0x4000000004067429 */ /* 0x040fe20000000000 */
[----:B------:R-:W-:Y:S01]  /*1280*/  BSSY.RECONVERGENT B0, `(.L_x_16) ;  /* 0x000000d000007945 */ /* 0x000fe20003800200 */
[C---:B------:R-:W-:Y:S02]  /*1290*/  DSETP.NEU.AND P0, PT, R4.reuse, RZ, PT ;  /* 0x000000ff0400722a */ /* 0x040fe40003f0d000 */
[----:B------:R-:W-:-:S06]  /*12a0*/  DSETP.NEU.AND P2, PT, R4, 1, PT ;  /* 0x3ff000000400742a */ /* 0x000fcc0003f4d000 */
[----:B------:R-:W-:-:S04]  /*12b0*/  LOP3.LUT R6, R7, 0x7ff00000, RZ, 0xc0, !PT ;  /* 0x7ff0000007067812 */ /* 0x000fc800078ec0ff */
[----:B------:R-:W-:Y:S02]  /*12c0*/  ISETP.NE.AND P1, PT, R6, 0x7ff00000, PT ;  /* 0x7ff000000600780c */ /* 0x000fe40003f25270 */
[----:B------:R-:W-:-:S11]  /*12d0*/  @!P0 CS2R R8, SRZ ;  /* 0x0000000000088805 */ /* 0x000fd6000001ff00 */
[----:B------:R-:W-:Y:S05]  /*12e0*/  @P1 BRA `(.L_x_17) ;  /* 0x0000000000181947 */ /* 0x000fea0003800000 */
[----:B------:R-:W-:-:S14]  /*12f0*/  DSETP.NAN.AND P0, PT, R4, R4, PT ;  /* 0x000000040400722a */ /* 0x000fdc0003f08000 */
[----:B------:R-:W-:Y:S01]  /*1300*/  @P0 DADD R8, R4, 2 ;  /* 0x4000000004080429 */ /* 0x000fe20000000000 */
[----:B------:R-:W-:Y:S10]  /*1310*/  @P0 BRA `(.L_x_17) ;  /* 0x00000000000c0947 */ /* 0x000ff40003800000 */
[----:B------:R-:W-:-:S14]  /*1320*/  DSETP.NEU.AND P0, PT, |R4|, +INF , PT ;  /* 0x7ff000000400742a */ /* 0x000fdc0003f0d200 */
[----:B------:R-:W-:Y:S02]  /*1330*/  @!P0 IMAD.MOV.U32 R8, RZ, RZ, 0x0 ;  /* 0x00000000ff088424 */ /* 0x000fe400078e00ff */
[----:B------:R-:W-:-:S07]  /*1340*/  @!P0 IMAD.MOV.U32 R9, RZ, RZ, 0x7ff00000 ;  /* 0x7ff00000ff098424 */ /* 0x000fce00078e00ff */
.L_x_17:
[----:B------:R-:W-:Y:S05]  /*1350*/  BSYNC.RECONVERGENT B0 ;  /* 0x0000000000007941 */ /* 0x000fea0003800200 */
.L_x_16:
[----:B------:R-:W-:Y:S01]  /*1360*/  FSEL R4, R8, RZ, P2 ;  /* 0x000000ff08047208 */ /* 0x000fe20001000000 */
[----:B------:R-:W-:Y:S01]  /*1370*/  IMAD.MOV.U32 R8, RZ, RZ, 0x0 ;  /* 0x00000000ff087424 */ /* 0x000fe200078e00ff */
[----:B------:R-:W-:Y:S01]  /*1380*/  FSEL R5, R9, 1.875, P2 ;  /* 0x3ff0000009057808 */ /* 0x000fe20001000000 */
[----:B------:R-:W-:Y:S01]  /*1390*/  IMAD.MOV.U32 R9, RZ, RZ, 0x3fd80000 ;  /* 0x3fd80000ff097424 */ /* 0x000fe200078e00ff */
[----:B------:R-:W-:Y:S04]  /*13a0*/  BSSY.RECONVERGENT B0, `(.L_x_18) ;  /* 0x000001b000007945 */ /* 0x000fe80003800200 */
[----:B------:R-:W-:-:S06]  /*13b0*/  DFMA R2, R20, R4, R2 ;  /* 0x000000041402722b */ /* 0x000fcc0000000002 */
[----:B------:R-:W0:Y:S04]  /*13c0*/  MUFU.RSQ64H R7, R3 ;  /* 0x0000000300077308 */ /* 0x000e280000001c00 */
[----:B------:R-:W-:-:S05]  /*13d0*/  VIADD R6, R3, 0xfcb00000 ;  /* 0xfcb0000003067836 */ /* 0x000fca0000000000 */
[----:B------:R-:W-:Y:S01]  /*13e0*/  ISETP.GE.U32.AND P0, PT, R6, 0x7ca00000, PT ;  /* 0x7ca000000600780c */ /* 0x000fe20003f06070 */
[----:B0-----:R-:W-:-:S08]  /*13f0*/  DMUL R4, R6, R6 ;  /* 0x0000000606047228 */ /* 0x001fd00000000000 */
[----:B------:R-:W-:-:S08]  /*1400*/  DFMA R4, R2, -R4, 1 ;  /* 0x3ff000000204742b */ /* 0x000fd00000000804 */
[----:B------:R-:W-:Y:S02]  /*1410*/  DFMA R8, R4, R8, 0.5 ;  /* 0x3fe000000408742b */ /* 0x000fe40000000008 */
[----:B------:R-:W-:-:S08]  /*1420*/  DMUL R4, R6, R4 ;  /* 0x0000000406047228 */ /* 0x000fd00000000000 */
[----:B------:R-:W-:-:S08]  /*1430*/  DFMA R10, R8, R4, R6 ;  /* 0x00000004080a722b */ /* 0x000fd00000000006 */
[----:B------:R-:W-:Y:S02]  /*1440*/  DMUL R14, R2, R10 ;  /* 0x0000000a020e7228 */ /* 0x000fe40000000000 */
[----:B------:R-:W-:Y:S02]  /*1450*/  VIADD R9, R11, 0xfff00000 ;  /* 0xfff000000b097836 */ /* 0x000fe40000000000 */
[----:B------:R-:W-:-:S04]  /*1460*/  IMAD.MOV.U32 R8, RZ, RZ, R10 ;  /* 0x000000ffff087224 */ /* 0x000fc800078e000a */
[----:B------:R-:W-:-:S08]  /*1470*/  DFMA R12, R14, -R14, R2 ;  /* 0x8000000e0e0c722b */ /* 0x000fd00000000002 */
[----:B------:R-:W-:Y:S01]  /*1480*/  DFMA R4, R12, R8, R14 ;  /* 0x000000080c04722b */ /* 0x000fe2000000000e */
[----:B------:R-:W-:Y:S10]  /*1490*/  @!P0 BRA `(.L_x_19) ;  /* 0x00000000002c8947 */ /* 0x000ff40003800000 */
[----:B------:R-:W-:Y:S02]  /*14a0*/  IMAD.MOV.U32 R17, RZ, RZ, R13 ;  /* 0x000000ffff117224 */ /* 0x000fe400078e000d */
[----:B------:R-:W-:Y:S02]  /*14b0*/  IMAD.MOV.U32 R8, RZ, RZ, R10 ;  /* 0x000000ffff087224 */ /* 0x000fe400078e000a */
[----:B------:R-:W-:Y:S01]  /*14c0*/  IMAD.MOV.U32 R13, RZ, RZ, R6 ;  /* 0x000000ffff0d7224 */ /* 0x000fe200078e0006 */
[----:B------:R-:W-:Y:S01]  /*14d0*/  MOV R6, 0x1530 ;  /* 0x0000153000067802 */ /* 0x000fe20000000f00 */
[----:B------:R-:W-:Y:S02]  /*14e0*/  IMAD.MOV.U32 R10, RZ, RZ, R14 ;  /* 0x000000ffff0a7224 */ /* 0x000fe400078e000e */
[----:B------:R-:W-:Y:S02]  /*14f0*/  IMAD.MOV.U32 R19, RZ, RZ, R15 ;  /* 0x000000ffff137224 */ /* 0x000fe400078e000f */
[----:B------:R-:W-:-:S02]  /*1500*/  IMAD.MOV.U32 R7, RZ, RZ, R2 ;  /* 0x000000ffff077224 */ /* 0x000fc400078e0002 */
[----:B------:R-:W-:-:S07]  /*1510*/  IMAD.MOV.U32 R11, RZ, RZ, R3 ;  /* 0x000000ffff0b7224 */ /* 0x000fce00078e0003 */
[----:B------:R-:W-:Y:S05]  /*1520*/  CALL.REL.NOINC `($__internal_1_$__cuda_sm20_dsqrt_rn_f64_mediumpath_v1) ;  /* 0x00000010003c7944 */ /* 0x000fea0003c00000 */
[----:B------:R-:W-:Y:S02]  /*1530*/  IMAD.MOV.U32 R4, RZ, RZ, R8 ;  /* 0x000000ffff047224 */ /* 0x000fe400078e0008 */
[----:B------:R-:W-:-:S07]  /*1540*/  IMAD.MOV.U32 R5, RZ, RZ, R9 ;  /* 0x000000ffff057224 */ /* 0x000fce00078e0009 */
.L_x_19:
[----:B------:R-:W-:Y:S05]  /*1550*/  BSYNC.RECONVERGENT B0 ;  /* 0x0000000000007941 */ /* 0x000fea0003800200 */
.L_x_18:
[----:B------:R-:W-:Y:S01]  /*1560*/  DADD R10, -R2, 1 ;  /* 0x3ff00000020a7429 */ /* 0x000fe20000000100 */
[----:B------:R-:W-:Y:S01]  /*1570*/  IMAD.MOV.U32 R8, RZ, RZ, 0x0 ;  /* 0x00000000ff087424 */ /* 0x000fe200078e00ff */
[----:B------:R-:W-:Y:S01]  /*1580*/  BSSY.RECONVERGENT B0, `(.L_x_20) ;  /* 0x000001a000007945 */ /* 0x000fe20003800200 */
[----:B------:R-:W-:-:S03]  /*1590*/  IMAD.MOV.U32 R9, RZ, RZ, 0x3fd80000 ;  /* 0x3fd80000ff097424 */ /* 0x000fc600078e00ff */
        /* <DEDUP_REMOVED lines=14> */
[----:B------:R-:W-:Y:S01]  /*1680*/  IMAD.MOV.U32 R8, RZ, RZ, R12 ;  /* 0x000000ffff087224 */ /* 0x000fe200078e000c */
[----:B------:R-:W-:Y:S01]  /*1690*/  MOV R6, 0x1700 ;  /* 0x0000170000067802 */ /* 0x000fe20000000f00 */
[----:B------:R-:W-:Y:S02]  /*16a0*/  IMAD.MOV.U32 R7, RZ, RZ, R10 ;  /* 0x000000ffff077224 */ /* 0x000fe400078e000a */
[----:B------:R-:W-:Y:S02]  /*16b0*/  IMAD.MOV.U32 R12, RZ, RZ, R16 ;  /* 0x000000ffff0c7224 */ /* 0x000fe400078e0010 */
[----:B------:R-:W-:Y:S02]  /*16c0*/  IMAD.MOV.U32 R10, RZ, RZ, R14 ;  /* 0x000000ffff0a7224 */ /* 0x000fe400078e000e */
[----:B------:R-:W-:Y:S02]  /*16d0*/  IMAD.MOV.U32 R19, RZ, RZ, R15 ;  /* 0x000000ffff137224 */ /* 0x000fe400078e000f */
[----:B------:R-:W-:-:S07]  /*16e0*/  IMAD.MOV.U32 R13, RZ, RZ, R2 ;  /* 0x000000ffff0d7224 */ /* 0x000fce00078e0002 */
[----:B------:R-:W-:Y:S05]  /*16f0*/  CALL.REL.NOINC `($__internal_1_$__cuda_sm20_dsqrt_rn_f64_mediumpath_v1) ;  /* 0x0000000c00c87944 */ /* 0x000fea0003c00000 */
[----:B------:R-:W-:Y:S02]  /*1700*/  IMAD.MOV.U32 R6, RZ, RZ, R8 ;  /* 0x000000ffff067224 */ /* 0x000fe400078e0008 */
[----:B------:R-:W-:-:S07]  /*1710*/  IMAD.MOV.U32 R7, RZ, RZ, R9 ;  /* 0x000000ffff077224 */ /* 0x000fce00078e0009 */
.L_x_21:
[----:B------:R-:W-:Y:S05]  /*1720*/  BSYNC.RECONVERGENT B0 ;  /* 0x0000000000007941 */ /* 0x000fea0003800200 */
.L_x_20:
[----:B------:R-:W-:Y:S01]  /*1730*/  DADD R12, -RZ, |R4| ;  /* 0x00000000ff0c7229 */ /* 0x000fe20000000504 */
[----:B------:R-:W-:Y:S01]  /*1740*/  IMAD.MOV.U32 R2, RZ, RZ, 0x1 ;  /* 0x00000001ff027424 */ /* 0x000fe200078e00ff */
[--C-:B------:R-:W-:Y:S01]  /*1750*/  DADD R14, -RZ, |R6|.reuse ;  /* 0x00000000ff0e7229 */ /* 0x100fe20000000506 */
[----:B------:R-:W-:Y:S01]  /*1760*/  BSSY.RECONVERGENT B0, `(.L_x_22) ;  /* 0x0000019000007945 */ /* 0x000fe20003800200 */
[----:B------:R-:W-:-:S08]  /*1770*/  DSETP.GT.AND P1, PT, |R4|, |R6|, PT ;  /* 0x400000060400722a */ /* 0x000fd00003f24200 */
[----:B------:R-:W-:Y:S02]  /*1780*/  FSEL R9, R13, R15, P1 ;  /* 0x0000000f0d097208 */ /* 0x000fe40000800000 */
[----:B------:R-:W-:Y:S02]  /*1790*/  FSEL R8, R12, R14, P1 ;  /* 0x0000000e0c087208 */ /* 0x000fe40000800000 */
[----:B------:R-:W0:Y:S01]  /*17a0*/  MUFU.RCP64H R3, R9 ;  /* 0x0000000900037308 */ /* 0x000e220000001800 */
[----:B------:R-:W-:Y:S02]  /*17b0*/  FSEL R14, R14, R12, P1 ;  /* 0x0000000c0e0e7208 */ /* 0x000fe40000800000 */
[----:B------:R-:W-:-:S04]  /*17c0*/  FSEL R15, R15, R13, P1 ;  /* 0x0000000d0f0f7208 */ /* 0x000fc80000800000 */
[----:B------:R-:W-:Y:S01]  /*17d0*/  FSETP.GEU.AND P2, PT, |R15|, 6.5827683646048100446e-37, PT ;  /* 0x036000000f00780b */ /* 0x000fe20003f4e200 */
[----:B0-----:R-:W-:-:S08]  /*17e0*/  DFMA R10, -R8, R2, 1 ;  /* 0x3ff00000080a742b */ /* 0x001fd00000000102 */
[----:B------:R-:W-:-:S08]  /*17f0*/  DFMA R10, R10, R10, R10 ;  /* 0x0000000a0a0a722b */ /* 0x000fd0000000000a */
[----:B------:R-:W-:-:S08]  /*1800*/  DFMA R10, R2, R10, R2 ;  /* 0x0000000a020a722b */ /* 0x000fd00000000002 */
[----:B------:R-:W-:-:S08]  /*1810*/  DFMA R2, -R8, R10, 1 ;  /* 0x3ff000000802742b */ /* 0x000fd0000000010a */
[----:B------:R-:W-:-:S08]  /*1820*/  DFMA R2, R10, R2, R10 ;  /* 0x000000020a02722b */ /* 0x000fd0000000000a */
[----:B------:R-:W-:-:S08]  /*1830*/  DMUL R10, R2, R14 ;  /* 0x0000000e020a7228 */ /* 0x000fd00000000000 */
[----:B------:R-:W-:-:S08]  /*1840*/  DFMA R12, -R8, R10, R14 ;  /* 0x0000000a080c722b */ /* 0x000fd0000000010e */
[----:B------:R-:W-:-:S10]  /*1850*/  DFMA R2, R2, R12, R10 ;  /* 0x0000000c0202722b */ /* 0x000fd4000000000a */
[----:B------:R-:W-:-:S05]  /*1860*/  FFMA R10, RZ, R9, R3 ;  /* 0x00000009ff0a7223 */ /* 0x000fca0000000003 */
[----:B------:R-:W-:-:S13]  /*1870*/  FSETP.GT.AND P0, PT, |R10|, 1.469367938527859385e-39, PT ;  /* 0x001000000a00780b */ /* 0x000fda0003f04200 */
[----:B------:R-:W-:Y:S05]  /*1880*/  @P0 BRA P2, `(.L_x_23) ;  /* 0x0000000000180947 */ /* 0x000fea0001000000 */
[----:B------:R-:W-:Y:S01]  /*1890*/  IMAD.MOV.U32 R12, RZ, RZ, R14 ;  /* 0x000000ffff0c7224 */ /* 0x000fe200078e000e */
[----:B------:R-:W-:Y:S01]  /*18a0*/  MOV R16, 0x18f0 ;  /* 0x000018f000107802 */ /* 0x000fe20000000f00 */
[----:B------:R-:W-:Y:S02]  /*18b0*/  IMAD.MOV.U32 R13, RZ, RZ, R15 ;  /* 0x000000ffff0d7224 */ /* 0x000fe400078e000f */
[----:B------:R-:W-:Y:S02]  /*18c0*/  IMAD.MOV.U32 R10, RZ, RZ, R8 ;  /* 0x000000ffff0a7224 */ /* 0x000fe400078e0008 */
[----:B------:R-:W-:-:S07]  /*18d0*/  IMAD.MOV.U32 R11, RZ, RZ, R9 ;  /* 0x000000ffff0b7224 */ /* 0x000fce00078e0009 */
[----:B------:R-:W-:Y:S05]  /*18e0*/  CALL.REL.NOINC `($__internal_0_$__cuda_sm20_div_rn_f64_full) ;  /* 0x0000000400dc7944 */ /* 0x000fea0003c00000 */
.L_x_23:
[----:B------:R-:W-:Y:S05]  /*18f0*/  BSYNC.RECONVERGENT B0 ;  /* 0x0000000000007941 */ /* 0x000fea0003800200 */
.L_x_22:
[----:B------:R-:W-:Y:S01]  /*1900*/  DMUL R10, R2, R2 ;  /* 0x00000002020a7228 */ /* 0x000fe20000000000 */
[----:B------:R-:W-:Y:S01]  /*1910*/  IMAD.MOV.U32 R12, RZ, RZ, -0x2449a4b7 ;  /* 0xdbb65b49ff0c7424 */ /* 0x000fe200078e00ff */
[----:B------:R-:W-:Y:S01]  /*1920*/  UMOV UR6, 0x2a25ff7e ;  /* 0x2a25ff7e00067882 */ /* 0x000fe20000000000 */
[----:B------:R-:W-:Y:S01]  /*1930*/  IMAD.MOV.U32 R13, RZ, RZ, 0x3f2d3b63 ;  /* 0x3f2d3b63ff0d7424 */ /* 0x000fe200078e00ff */
[----:B------:R-:W-:Y:S01]  /*1940*/  UMOV UR7, 0x3ef53e1d ;  /* 0x3ef53e1d00077882 */ /* 0x000fe20000000000 */
[----:B------:R-:W-:Y:S01]  /*1950*/  ISETP.GE.AND P2, PT, R7, RZ, PT ;  /* 0x000000ff0700720c */ /* 0x000fe20003f46270 */
[----:B------:R-:W-:Y:S01]  /*1960*/  DSETP.NEU.AND P3, PT, R8, RZ, PT ;  /* 0x000000ff0800722a */ /* 0x000fe20003f6d000 */
[----:B------:R-:W-:Y:S01]  /*1970*/  @P1 IMAD.MOV.U32 R14, RZ, RZ, 0x54442d18 ;  /* 0x54442d18ff0e1424 */ /* 0x000fe200078e00ff */
[----:B------:R-:W-:Y:S01]  /*1980*/  BSSY.RECONVERGENT B0, `(.L_x_24) ;  /* 0x0000069000007945 */ /* 0x000fe20003800200 */
[----:B------:R-:W-:Y:S01]  /*1990*/  DFMA R12, R10, -UR6, R12 ;  /* 0x800000060a0c7c2b */ /* 0x000fe2000800000c */
[----:B------:R-:W-:Y:S01]  /*19a0*/  UMOV UR6, 0x8dde082e ;  /* 0x8dde082e00067882 */ /* 0x000fe20000000000 */
[----:B------:R-:W-:Y:S01]  /*19b0*/  UMOV UR7, 0x3f531278 ;  /* 0x3f53127800077882 */ /* 0x000fe20000000000 */
[----:B------:R-:W-:Y:S01]  /*19c0*/  @P1 PLOP3.LUT P0, PT, P2, PT, PT, 0x80, 0x8 ;  /* 0x000000000008181c */ /* 0x000fe2000170f070 */
[----:B------:R-:W-:-:S02]  /*19d0*/  @P1 IMAD.MOV.U32 R15, RZ, RZ, 0x3ff921fb ;  /* 0x3ff921fbff0f1424 */ /* 0x000fc400078e00ff */
[----:B------:R-:W-:Y:S02]  /*19e0*/  IMAD.MOV.U32 R8, RZ, RZ, 0x0 ;  /* 0x00000000ff087424 */ /* 0x000fe400078e00ff */
[----:B------:R-:W-:Y:S01]  /*19f0*/  DFMA R12, R10, R12, -UR6 ;  /* 0x800000060a0c7e2b */ /* 0x000fe2000800000c */
[----:B------:R-:W-:Y:S01]  /*1a00*/  UMOV UR6, 0xc8249315 ;  /* 0xc824931500067882 */ /* 0x000fe20000000000 */
[----:B------:R-:W-:Y:S01]  /*1a10*/  UMOV UR7, 0x3f6f9690 ;  /* 0x3f6f969000077882 */ /* 0x000fe20000000000 */
[----:B------:R-:W-:Y:S02]  /*1a20*/  IMAD.MOV.U32 R9, RZ, RZ, 0x408f4000 ;  /* 0x408f4000ff097424 */ /* 0x000fe400078e00ff */
[----:B------:R-:W-:-:S03]  /*1a30*/  @P3 IMAD.MOV.U32 R19, RZ, RZ, 0x4002d97c ;  /* 0x4002d97cff133424 */ /* 0x000fc600078e00ff */
[----:B------:R-:W-:Y:S01]  /*1a40*/  DFMA R12, R10, R12, UR6 ;  /* 0x000000060a0c7e2b */ /* 0x000fe2000800000c */
[----:B------:R-:W-:Y:S01]  /*1a50*/  UMOV UR6, 0xabc7cf0d ;  /* 0xabc7cf0d00067882 */ /* 0x000fe20000000000 */
[----:B------:R-:W-:-:S06]  /*1a60*/  UMOV UR7, 0x3f82cf5a ;  /* 0x3f82cf5a00077882 */ /* 0x000fcc0000000000 */
[----:B------:R-:W-:Y:S01]  /*1a70*/  DFMA R12, R10, R12, -UR6 ;  /* 0x800000060a0c7e2b */ /* 0x000fe2000800000c */
[----:B------:R-:W-:Y:S01]  /*1a80*/  UMOV UR6, 0xb2a3bfde ;  /* 0xb2a3bfde00067882 */ /* 0x000fe20000000000 */
[----:B------:R-:W-:-:S06]  /*1a90*/  UMOV UR7, 0x3f9162b0 ;  /* 0x3f9162b000077882 */ /* 0x000fcc0000000000 */
        /* <DEDUP_REMOVED lines=39> */
[----:B------:R-:W-:-:S08]  /*1d10*/  DFMA R12, R10, R12, -UR6 ;  /* 0x800000060a0c7e2b */ /* 0x000fd0000800000c */
[----:B------:R-:W-:-:S08]  /*1d20*/  DMUL R12, R10, R12 ;  /* 0x0000000c0a0c7228 */ /* 0x000fd00000000000 */
[----:B------:R-:W-:Y:S01]  /*1d30*/  DFMA R16, R12, R2, R2 ;  /* 0x000000020c10722b */ /* 0x000fe20000000002 */
[----:B------:R-:W-:Y:S01]  /*1d40*/  @!P1 IMAD.MOV.U32 R12, RZ, RZ, 0x54442d18 ;  /* 0x54442d18ff0c9424 */ /* 0x000fe200078e00ff */
[----:B------:R-:W0:Y:S01]  /*1d50*/  MUFU.RCP64H R3, 1000 ;  /* 0x408f400000037908 */ /* 0x000e220000001800 */
[----:B------:R-:W-:Y:S02]  /*1d60*/  @!P1 IMAD.MOV.U32 R13, RZ, RZ, 0x400921fb ;  /* 0x400921fbff0d9424 */ /* 0x000fe400078e00ff */
[----:B------:R-:W-:-:S03]  /*1d70*/  IMAD.MOV.U32 R2, RZ, RZ, 0x1 ;  /* 0x00000001ff027424 */ /* 0x000fc600078e00ff */
[----:B------:R-:W-:Y:S02]  /*1d80*/  @P1 DADD R10, -RZ, -R16 ;  /* 0x00000000ff0a1229 */ /* 0x000fe40000000910 */
[----:B------:R-:W-:-:S08]  /*1d90*/  @!P1 DADD R12, -R16, R12 ;  /* 0x00000000100c9229 */ /* 0x000fd0000000010c */
[----:B------:R-:W-:Y:S02]  /*1da0*/  @P1 FSEL R10, R16, R10, !P0 ;  /* 0x0000000a100a1208 */ /* 0x000fe40004000000 */
[----:B------:R-:W-:Y:S02]  /*1db0*/  @P1 FSEL R11, R17, R11, !P0 ;  /* 0x0000000b110b1208 */ /* 0x000fe40004000000 */
[----:B------:R-:W-:-:S04]  /*1dc0*/  @!P1 PLOP3.LUT P0, PT, P2, PT, PT, 0x80, 0x8 ;  /* 0x000000000008981c */ /* 0x000fc8000170f070 */
[----:B------:R-:W-:Y:S01]  /*1dd0*/  @P1 DADD R10, R10, R14 ;  /* 0x000000000a0a1229 */ /* 0x000fe2000000000e */
[----:B------:R-:W-:Y:S01]  /*1de0*/  @P3 FSEL R19, R19, 1.8213495016098022461, !P0 ;  /* 0x3fe921fb13133808 */ /* 0x000fe20004000000 */
[----:B0-----:R-:W-:-:S04]  /*1df0*/  DFMA R14, R2, -R8, 1 ;  /* 0x3ff00000020e742b */ /* 0x001fc80000000808 */
[----:B------:R-:W-:Y:S02]  /*1e00*/  @!P1 FSEL R10, R12, R16, !P0 ;  /* 0x000000100c0a9208 */ /* 0x000fe40004000000 */
[----:B------:R-:W-:Y:S01]  /*1e10*/  @!P1 FSEL R11, R13, R17, !P0 ;  /* 0x000000110d0b9208 */ /* 0x000fe20004000000 */
[C-C-:B------:R-:W-:Y:S01]  /*1e20*/  @P3 DSETP.NEU.AND P1, PT, |R6|.reuse, |R4|.reuse, PT ;  /* 0x400000040600322a */ /* 0x140fe20003f2d200 */
[----:B------:R-:W-:Y:S01]  /*1e30*/  @P3 IMAD.MOV.U32 R17, RZ, RZ, 0x7f3321d2 ;  /* 0x7f3321d2ff113424 */ /* 0x000fe200078e00ff */
[----:B------:R-:W-:Y:S01]  /*1e40*/  DADD R6, |R6|, |R4| ;  /* 0x0000000006067229 */ /* 0x000fe20000000604 */
[----:B------:R-:W-:Y:S01]  /*1e50*/  @!P3 FSEL R13, RZ, 2.1426990032196044922, P0 ;  /* 0x400921fbff0db808 */ /* 0x000fe20000000000 */
[----:B------:R-:W-:Y:S01]  /*1e60*/  DFMA R14, R14, R14, R14 ;  /* 0x0000000e0e0e722b */ /* 0x000fe2000000000e */
[----:B------:R-:W-:Y:S02]  /*1e70*/  @!P3 FSEL R12, RZ, 3.37028055040000000000e+12, P0 ;  /* 0x54442d18ff0cb808 */ /* 0x000fe40000000000 */
[----:B------:R-:W-:-:S02]  /*1e80*/  @P3 FSEL R17, R17, 3.37028055040000000000e+12, !P0 ;  /* 0x54442d1811113808 */ /* 0x000fc40004000000 */
[----:B------:R-:W-:Y:S01]  /*1e90*/  @P3 FSEL R11, R19, R11, !P1 ;  /* 0x0000000b130b3208 */ /* 0x000fe20004800000 */
[----:B------:R-:W-:Y:S01]  /*1ea0*/  DSETP.NAN.AND P0, PT, R6, R6, PT ;  /* 0x000000060600722a */ /* 0x000fe20003f08000 */
[----:B------:R-:W-:Y:S01]  /*1eb0*/  @P3 FSEL R4, R17, R10, !P1 ;  /* 0x0000000a11043208 */ /* 0x000fe20004800000 */
[----:B------:R-:W-:Y:S02]  /*1ec0*/  DFMA R14, R2, R14, R2 ;  /* 0x0000000e020e722b */ /* 0x000fe40000000002 */
[----:B------:R-:W-:Y:S02]  /*1ed0*/  @P3 IMAD.MOV.U32 R13, RZ, RZ, R11 ;  /* 0x000000ffff0d3224 */ /* 0x000fe400078e000b */
[----:B------:R-:W-:-:S03]  /*1ee0*/  @P3 IMAD.MOV.U32 R12, RZ, RZ, R4 ;  /* 0x000000ffff0c3224 */ /* 0x000fc600078e0004 */
[----:B------:R-:W-:Y:S01]  /*1ef0*/  LOP3.LUT R5, R13, 0x80000000, R5, 0xb8, !PT ;  /* 0x800000000d057812 */ /* 0x000fe200078eb805 */
[----:B------:R-:W-:Y:S01]  /*1f00*/  DFMA R8, R14, -R8, 1 ;  /* 0x3ff000000e08742b */ /* 0x000fe20000000808 */
[----:B------:R-:W-:Y:S02]  /*1f10*/  FSEL R12, R6, R12, P0 ;  /* 0x0000000c060c7208 */ /* 0x000fe40000000000 */
[----:B------:R-:W-:-:S05]  /*1f20*/  FSEL R13, R7, R5, P0 ;  /* 0x00000005070d7208 */ /* 0x000fca0000000000 */
[----:B------:R-:W-:Y:S02]  /*1f30*/  DFMA R8, R14, R8, R14 ;  /* 0x000000080e08722b */ /* 0x000fe4000000000e */
[----:B------:R-:W-:-:S08]  /*1f40*/  DADD R12, R12, R12 ;  /* 0x000000000c0c7229 */ /* 0x000fd0000000000c */
[----:B------:R-:W-:-:S08]  /*1f50*/  DMUL R12, R12, 6371000 ;  /* 0x41584dae0c0c7828 */ /* 0x000fd00000000000 */
[----:B------:R-:W-:Y:S02]  /*1f60*/  DMUL R2, R12, R8 ;  /* 0x000000080c027228 */ /* 0x000fe40000000000 */
[----:B------:R-:W-:-:S06]  /*1f70*/  FSETP.GEU.AND P1, PT, |R13|, 6.5827683646048100446e-37, PT ;  /* 0x036000000d00780b */ /* 0x000fcc0003f2e200 */
[----:B------:R-:W-:-:S08]  /*1f80*/  DFMA R4, R2, -1000, R12 ;  /* 0xc08f40000204782b */ /* 0x000fd0000000000c */
[----:B------:R-:W-:-:S10]  /*1f90*/  DFMA R2, R8, R4, R2 ;  /* 0x000000040802722b */ /* 0x000fd40000000002 */
[----:B------:R-:W-:-:S05]  /*1fa0*/  FFMA R4, RZ, 4.4765625, R3 ;  /* 0x408f4000ff047823 */ /* 0x000fca0000000003 */
[----:B------:R-:W-:-:S13]  /*1fb0*/  FSETP.GT.AND P0, PT, |R4|, 1.469367938527859385e-39, PT ;  /* 0x001000000400780b */ /* 0x000fda0003f04200 */
[----:B------:R-:W-:Y:S05]  /*1fc0*/  @P0 BRA P1, `(.L_x_25) ;  /* 0x0000000000100947 */ /* 0x000fea0000800000 */
[----:B------:R-:W-:Y:S01]  /*1fd0*/  IMAD.MOV.U32 R10, RZ, RZ, RZ ;  /* 0x000000ffff0a7224 */ /* 0x000fe200078e00ff */
[----:B------:R-:W-:Y:S01]  /*1fe0*/  MOV R16, 0x2010 ;  /* 0x0000201000107802 */ /* 0x000fe20000000f00 */
[----:B------:R-:W-:-:S07]  /*1ff0*/  IMAD.MOV.U32 R11, RZ, RZ, 0x408f4000 ;  /* 0x408f4000ff0b7424 */ /* 0x000fce00078e00ff */
[----:B------:R-:W-:Y:S05]  /*2000*/  CALL.REL.NOINC `($__internal_0_$__cuda_sm20_div_rn_f64_full) ;  /* 0x0000000000147944 */ /* 0x000fea0003c00000 */
.L_x_25:
[----:B------:R-:W-:Y:S05]  /*2010*/  BSYNC.RECONVERGENT B0 ;  /* 0x0000000000007941 */ /* 0x000fea0003800200 */
.L_x_24:
[----:B------:R-:W0:Y:S02]  /*2020*/  LDC.64 R4, c[0x0][0x3a8] ;  /* 0x0000ea00ff047b82 */ /* 0x000e240000000a00 */
[----:B0-----:R-:W-:-:S05]  /*2030*/  IMAD.WIDE R4, R0, 0x8, R4 ;  /* 0x0000000800047825 */ /* 0x001fca00078e0204 */
[----:B------:R-:W-:Y:S01]  /*2040*/  STG.E.64 desc[UR4][R4.64], R2 ;  /* 0x0000000204007986 */ /* 0x000fe2000c101b04 */
[----:B------:R-:W-:Y:S05]  /*2050*/  EXIT ;  /* 0x000000000000794d */ /* 0x000fea0003800000 */
        .weak           $__internal_0_$__cuda_sm20_div_rn_f64_full
        .type           $__internal_0_$__cuda_sm20_div_rn_f64_full,@function
        .size           $__internal_0_$__cuda_sm20_div_rn_f64_full,($__internal_1_$__cuda_sm20_dsqrt_rn_f64_mediumpath_v1 - $__internal_0_$__cuda_sm20_div_rn_f64_full)
$__internal_0_$__cuda_sm20_div_rn_f64_full:
[C---:B------:R-:W-:Y:S01]  /*2060*/  FSETP.GEU.AND P0, PT, |R11|.reuse, 1.469367938527859385e-39, PT ;  /* 0x001000000b00780b */ /* 0x040fe20003f0e200 */
[----:B------:R-:W-:Y:S01]  /*2070*/  IMAD.MOV.U32 R20, RZ, RZ, 0x1 ;  /* 0x00000001ff147424 */ /* 0x000fe200078e00ff */
[----:B------:R-:W-:Y:S01]  /*2080*/  LOP3.LUT R2, R11, 0x800fffff, RZ, 0xc0, !PT ;  /* 0x800fffff0b027812 */ /* 0x000fe200078ec0ff */
[----:B------:R-:W-:Y:S01]  /*2090*/  BSSY.RECONVERGENT B1, `(.L_x_26) ;  /* 0x0000054000017945 */ /* 0x000fe20003800200 */
[C---:B------:R-:W-:Y:S02]  /*20a0*/  FSETP.GEU.AND P3, PT, |R13|.reuse, 1.469367938527859385e-39, PT ;  /* 0x001000000d00780b */ /* 0x040fe40003f6e200 */
[----:B------:R-:W-:Y:S01]  /*20b0*/  LOP3.LUT R3, R2, 0x3ff00000, RZ, 0xfc, !PT ;  /* 0x3ff0000002037812 */ /* 0x000fe200078efcff */
[----:B------:R-:W-:Y:S01]  /*20c0*/  IMAD.MOV.U32 R2, RZ, RZ, R10 ;  /* 0x000000ffff027224 */ /* 0x000fe200078e000a */
[----:B------:R-:W-:Y:S02]  /*20d0*/  LOP3.LUT R17, R13, 0x7ff00000, RZ, 0xc0, !PT ;  /* 0x7ff000000d117812 */ /* 0x000fe400078ec0ff */
[----:B------:R-:W-:-:S03]  /*20e0*/  LOP3.LUT R26, R11, 0x7ff00000, RZ, 0xc0, !PT ;  /* 0x7ff000000b1a7812 */ /* 0x000fc600078ec0ff */
[----:B------:R-:W-:Y:S01]  /*20f0*/  @!P0 DMUL R2, R10, 8.98846567431157953865e+307 ;  /* 0x7fe000000a028828 */ /* 0x000fe20000000000 */
[----:B------:R-:W-:-:S03]  /*2100*/  ISETP.GE.U32.AND P2, PT, R17, R26, PT ;  /* 0x0000001a1100720c */ /* 0x000fc60003f46070 */
[----:B------:R-:W-:Y:S01]  /*2110*/  @!P3 LOP3.LUT R18, R11, 0x7ff00000, RZ, 0xc0, !PT ;  /* 0x7ff000000b12b812 */ /* 0x000fe200078ec0ff */
[----:B------:R-:W-:Y:S01]  /*2120*/  @!P3 IMAD.MOV.U32 R22, RZ, RZ, RZ ;  /* 0x000000ffff16b224 */ /* 0x000fe200078e00ff */
[----:B------:R-:W0:Y:S02]  /*2130*/  MUFU.RCP64H R21, R3 ;  /* 0x0000000300157308 */ /* 0x000e240000001800 */
[----:B------:R-:W-:Y:S01]  /*2140*/  @!P3 ISETP.GE.U32.AND P4, PT, R17, R18, PT ;  /* 0x000000121100b20c */ /* 0x000fe20003f86070 */
[----:B------:R-:W-:Y:S01]  /*2150*/  IMAD.MOV.U32 R18, RZ, RZ, 0x1ca00000 ;  /* 0x1ca00000ff127424 */ /* 0x000fe200078e00ff */
[----:B------:R-:W-:-:S04]  /*2160*/  @!P0 LOP3.LUT R26, R3, 0x7ff00000, RZ, 0xc0, !PT ;  /* 0x7ff00000031a8812 */ /* 0x000fc800078ec0ff */
[----:B------:R-:W-:Y:S01]  /*2170*/  @!P3 SEL R19, R18, 0x63400000, !P4 ;  /* 0x634000001213b807 */ /* 0x000fe20006000000 */
[----:B------:R-:W-:-:S03]  /*2180*/  VIADD R27, R26, 0xffffffff ;  /* 0xffffffff1a1b7836 */ /* 0x000fc60000000000 */
[----:B------:R-:W-:-:S04]  /*2190*/  @!P3 LOP3.LUT R19, R19, 0x80000000, R13, 0xf8, !PT ;  /* 0x800000001313b812 */ /* 0x000fc800078ef80d */
[----:B------:R-:W-:Y:S01]  /*21a0*/  @!P3 LOP3.LUT R23, R19, 0x100000, RZ, 0xfc, !PT ;  /* 0x001000001317b812 */ /* 0x000fe200078efcff */
[----:B0-----:R-:W-:Y:S01]  /*21b0*/  DFMA R14, R20, -R2, 1 ;  /* 0x3ff00000140e742b */ /* 0x001fe20000000802 */
[----:B------:R-:W-:-:S07]  /*21c0*/  IMAD.MOV.U32 R19, RZ, RZ, R17 ;  /* 0x000000ffff137224 */ /* 0x000fce00078e0011 */
[----:B------:R-:W-:-:S08]  /*21d0*/  DFMA R14, R14, R14, R14 ;  /* 0x0000000e0e0e722b */ /* 0x000fd0000000000e */
[----:B------:R-:W-:Y:S01]  /*21e0*/  DFMA R20, R20, R14, R20 ;  /* 0x0000000e1414722b */ /* 0x000fe20000000014 */
[----:B------:R-:W-:Y:S01]  /*21f0*/  SEL R15, R18, 0x63400000, !P2 ;  /* 0x63400000120f7807 */ /* 0x000fe20005000000 */
[----:B------:R-:W-:-:S03]  /*2200*/  IMAD.MOV.U32 R14, RZ, RZ, R12 ;  /* 0x000000ffff0e7224 */ /* 0x000fc600078e000c */
[----:B------:R-:W-:-:S03]  /*2210*/  LOP3.LUT R15, R15, 0x800fffff, R13, 0xf8, !PT ;  /* 0x800fffff0f0f7812 */ /* 0x000fc600078ef80d */
[----:B------:R-:W-:-:S03]  /*2220*/  DFMA R24, R20, -R2, 1 ;  /* 0x3ff000001418742b */ /* 0x000fc60000000802 */
[----:B------:R-:W-:-:S05]  /*2230*/  @!P3 DFMA R14, R14, 2, -R22 ;  /* 0x400000000e0eb82b */ /* 0x000fca0000000816 */
[----:B------:R-:W-:-:S05]  /*2240*/  DFMA R24, R20, R24, R20 ;  /* 0x000000181418722b */ /* 0x000fca0000000014 */
[----:B------:R-:W-:-:S03]  /*2250*/  @!P3 LOP3.LUT R19, R15, 0x7ff00000, RZ, 0xc0, !PT ;  /* 0x7ff000000f13b812 */ /* 0x000fc600078ec0ff */
[----:B------:R-:W-:Y:S02]  /*2260*/  DMUL R20, R24, R14 ;  /* 0x0000000e18147228 */ /* 0x000fe40000000000 */
[----:B------:R-:W-:-:S05]  /*2270*/  VIADD R22, R19, 0xffffffff ;  /* 0xffffffff13167836 */ /* 0x000fca0000000000 */
[----:B------:R-:W-:Y:S01]  /*2280*/  ISETP.GT.U32.AND P0, PT, R22, 0x7feffffe, PT ;  /* 0x7feffffe1600780c */ /* 0x000fe20003f04070 */
[----:B------:R-:W-:-:S03]  /*2290*/  DFMA R22, R20, -R2, R14 ;  /* 0x800000021416722b */ /* 0x000fc6000000000e */
[----:B------:R-:W-:-:S05]  /*22a0*/  ISETP.GT.U32.OR P0, PT, R27, 0x7feffffe, P0 ;  /* 0x7feffffe1b00780c */ /* 0x000fca0000704470 */
[----:B------:R-:W-:-:S08]  /*22b0*/  DFMA R22, R24, R22, R20 ;  /* 0x000000161816722b */ /* 0x000fd00000000014 */
[----:B------:R-:W-:Y:S05]  /*22c0*/  @P0 BRA `(.L_x_27) ;  /* 0x00000000006c0947 */ /* 0x000fea0003800000 */
[----:B------:R-:W-:-:S04]  /*22d0*/  LOP3.LUT R20, R11, 0x7ff00000, RZ, 0xc0, !PT ;  /* 0x7ff000000b147812 */ /* 0x000fc800078ec0ff */
[CC--:B------:R-:W-:Y:S02]  /*22e0*/  VIADDMNMX R12, R17.reuse, -R20.reuse, 0xb9600000, !PT ;  /* 0xb9600000110c7446 */ /* 0x0c0fe40007800914 */
[----:B------:R-:W-:Y:S02]  /*22f0*/  ISETP.GE.U32.AND P0, PT, R17, R20, PT ;  /* 0x000000141100720c */ /* 0x000fe40003f06070 */
[----:B------:R-:W-:Y:S02]  /*2300*/  VIMNMX R12, PT, PT, R12, 0x46a00000, PT ;  /* 0x46a000000c0c7848 */ /* 0x000fe40003fe0100 */
[----:B------:R-:W-:Y:S01]  /*2310*/  SEL R13, R18, 0x63400000, !P0 ;  /* 0x63400000120d7807 */ /* 0x000fe20004000000 */
[----:B------:R-:W-:-:S04]  /*2320*/  IMAD.MOV.U32 R18, RZ, RZ, RZ ;  /* 0x000000ffff127224 */ /* 0x000fc800078e00ff */
[----:B------:R-:W-:-:S04]  /*2330*/  IMAD.IADD R12, R12, 0x1, -R13 ;  /* 0x000000010c0c7824 */ /* 0x000fc800078e0a0d */
[----:B------:R-:W-:-:S06]  /*2340*/  VIADD R19, R12, 0x7fe00000 ;  /* 0x7fe000000c137836 */ /* 0x000fcc0000000000 */
[----:B------:R-:W-:-:S10]  /*2350*/  DMUL R20, R22, R18 ;  /* 0x0000001216147228 */ /* 0x000fd40000000000 */
[----:B------:R-:W-:-:S13]  /*2360*/  FSETP.GTU.AND P0, PT, |R21|, 1.469367938527859385e-39, PT ;  /* 0x001000001500780b */ /* 0x000fda0003f0c200 */
[----:B------:R-:W-:Y:S05]  /*2370*/  @P0 BRA `(.L_x_28) ;  /* 0x0000000000940947 */ /* 0x000fea0003800000 */
[----:B------:R-:W-:Y:S01]  /*2380*/  DFMA R2, R22, -R2, R14 ;  /* 0x800000021602722b */ /* 0x000fe2000000000e */
[----:B------:R-:W-:-:S09]  /*2390*/  IMAD.MOV.U32 R18, RZ, RZ, RZ ;  /* 0x000000ffff127224 */ /* 0x000fd200078e00ff */
[C---:B------:R-:W-:Y:S02]  /*23a0*/  FSETP.NEU.AND P0, PT, R3.reuse, RZ, PT ;  /* 0x000000ff0300720b */ /* 0x040fe40003f0d000 */
[----:B------:R-:W-:-:S04]  /*23b0*/  LOP3.LUT R11, R3, 0x80000000, R11, 0x48, !PT ;  /* 0x80000000030b7812 */ /* 0x000fc800078e480b */
[----:B------:R-:W-:-:S07]  /*23c0*/  LOP3.LUT R19, R11, R19, RZ, 0xfc, !PT ;  /* 0x000000130b137212 */ /* 0x000fce00078efcff */
[----:B------:R-:W-:Y:S05]  /*23d0*/  @!P0 BRA `(.L_x_28) ;  /* 0x00000000007c8947 */ /* 0x000fea0003800000 */
[----:B------:R-:W-:Y:S01]  /*23e0*/  IMAD.MOV R3, RZ, RZ, -R12 ;  /* 0x000000ffff037224 */ /* 0x000fe200078e0a0c */
[----:B------:R-:W-:Y:S01]  /*23f0*/  DMUL.RP R18, R22, R18 ;  /* 0x0000001216127228 */ /* 0x000fe20000008000 */
[----:B------:R-:W-:-:S06]  /*2400*/  IMAD.MOV.U32 R2, RZ, RZ, RZ ;  /* 0x000000ffff027224 */ /* 0x000fcc00078e00ff */
[----:B------:R-:W-:-:S03]  /*2410*/  DFMA R2, R20, -R2, R22 ;  /* 0x800000021402722b */ /* 0x000fc60000000016 */
[----:B------:R-:W-:-:S03]  /*2420*/  LOP3.LUT R11, R19, R11, RZ, 0x3c, !PT ;  /* 0x0000000b130b7212 */ /* 0x000fc600078e3cff */
[----:B------:R-:W-:-:S04]  /*2430*/  IADD3 R2, PT, PT, -R12, -0x43300000, RZ ;  /* 0xbcd000000c027810 */ /* 0x000fc80007ffe1ff */
[----:B------:R-:W-:-:S04]  /*2440*/  FSETP.NEU.AND P0, PT, |R3|, R2, PT ;  /* 0x000000020300720b */ /* 0x000fc80003f0d200 */
[----:B------:R-:W-:Y:S02]  /*2450*/  FSEL R20, R18, R20, !P0 ;  /* 0x0000001412147208 */ /* 0x000fe40004000000 */
[----:B------:R-:W-:Y:S01]  /*2460*/  FSEL R21, R11, R21, !P0 ;  /* 0x000000150b157208 */ /* 0x000fe20004000000 */
[----:B------:R-:W-:Y:S06]  /*2470*/  BRA `(.L_x_28) ;  /* 0x0000000000547947 */ /* 0x000fec0003800000 */
.L_x_27:
[----:B------:R-:W-:-:S14]  /*2480*/  DSETP.NAN.AND P0, PT, R12, R12, PT ;  /* 0x0000000c0c00722a */ /* 0x000fdc0003f08000 */
[----:B------:R-:W-:Y:S05]  /*2490*/  @P0 BRA `(.L_x_29) ;  /* 0x0000000000440947 */ /* 0x000fea0003800000 */
[----:B------:R-:W-:-:S14]  /*24a0*/  DSETP.NAN.AND P0, PT, R10, R10, PT ;  /* 0x0000000a0a00722a */ /* 0x000fdc0003f08000 */
[----:B------:R-:W-:Y:S05]  /*24b0*/  @P0 BRA `(.L_x_30) ;  /* 0x0000000000300947 */ /* 0x000fea0003800000 */
[----:B------:R-:W-:Y:S01]  /*24c0*/  ISETP.NE.AND P0, PT, R19, R26, PT ;  /* 0x0000001a1300720c */ /* 0x000fe20003f05270 */
[----:B------:R-:W-:Y:S02]  /*24d0*/  IMAD.MOV.U32 R20, RZ, RZ, 0x0 ;  /* 0x00000000ff147424 */ /* 0x000fe400078e00ff */
[----:B------:R-:W-:-:S10]  /*24e0*/  IMAD.MOV.U32 R21, RZ, RZ, -0x80000 ;  /* 0xfff80000ff157424 */ /* 0x000fd400078e00ff */
[----:B------:R-:W-:Y:S05]  /*24f0*/  @!P0 BRA `(.L_x_28) ;  /* 0x0000000000348947 */ /* 0x000fea0003800000 */
[----:B------:R-:W-:Y:S02]  /*2500*/  ISETP.NE.AND P0, PT, R19, 0x7ff00000, PT ;  /* 0x7ff000001300780c */ /* 0x000fe40003f05270 */
[----:B------:R-:W-:Y:S02]  /*2510*/  LOP3.LUT R21, R13, 0x80000000, R11, 0x48, !PT ;  /* 0x800000000d157812 */ /* 0x000fe400078e480b */
[----:B------:R-:W-:-:S13]  /*2520*/  ISETP.EQ.OR P0, PT, R26, RZ, !P0 ;  /* 0x000000ff1a00720c */ /* 0x000fda0004702670 */
[----:B------:R-:W-:Y:S01]  /*2530*/  @P0 LOP3.LUT R2, R21, 0x7ff00000, RZ, 0xfc, !PT ;  /* 0x7ff0000015020812 */ /* 0x000fe200078efcff */
[----:B------:R-:W-:Y:S02]  /*2540*/  @!P0 IMAD.MOV.U32 R20, RZ, RZ, RZ ;  /* 0x000000ffff148224 */ /* 0x000fe400078e00ff */
[----:B------:R-:W-:Y:S02]  /*2550*/  @P0 IMAD.MOV.U32 R20, RZ, RZ, RZ ;  /* 0x000000ffff140224 */ /* 0x000fe400078e00ff */
[----:B------:R-:W-:Y:S01]  /*2560*/  @P0 IMAD.MOV.U32 R21, RZ, RZ, R2 ;  /* 0x000000ffff150224 */ /* 0x000fe200078e0002 */
[----:B------:R-:W-:Y:S06]  /*2570*/  BRA `(.L_x_28) ;  /* 0x0000000000147947 */ /* 0x000fec0003800000 */
.L_x_30:
[----:B------:R-:W-:Y:S01]  /*2580*/  LOP3.LUT R21, R11, 0x80000, RZ, 0xfc, !PT ;  /* 0x000800000b157812 */ /* 0x000fe200078efcff */
[----:B------:R-:W-:Y:S01]  /*2590*/  IMAD.MOV.U32 R20, RZ, RZ, R10 ;  /* 0x000000ffff147224 */ /* 0x000fe200078e000a */
[----:B------:R-:W-:Y:S06]  /*25a0*/  BRA `(.L_x_28) ;  /* 0x0000000000087947 */ /* 0x000fec0003800000 */
.L_x_29:
[----:B------:R-:W-:Y:S01]  /*25b0*/  LOP3.LUT R21, R13, 0x80000, RZ, 0xfc, !PT ;  /* 0x000800000d157812 */ /* 0x000fe200078efcff */
[----:B------:R-:W-:-:S07]  /*25c0*/  IMAD.MOV.U32 R20, RZ, RZ, R12 ;  /* 0x000000ffff147224 */ /* 0x000fce00078e000c */
.L_x_28:
[----:B------:R-:W-:Y:S05]  /*25d0*/  BSYNC.RECONVERGENT B1 ;  /* 0x0000000000017941 */ /* 0x000fea0003800200 */
.L_x_26:
[----:B------:R-:W-:Y:S02]  /*25e0*/  IMAD.MOV.U32 R17, RZ, RZ, 0x0 ;  /* 0x00000000ff117424 */ /* 0x000fe400078e00ff */
[----:B------:R-:W-:Y:S02]  /*25f0*/  IMAD.MOV.U32 R2, RZ, RZ, R20 ;  /* 0x000000ffff027224 */ /* 0x000fe400078e0014 */
[----:B------:R-:W-:Y:S01]  /*2600*/  IMAD.MOV.U32 R3, RZ, RZ, R21 ;  /* 0x000000ffff037224 */ /* 0x000fe200078e0015 */
[----:B------:R-:W-:Y:S06]  /*2610*/  RET.REL.NODEC R16 `(_Z25haversine_distance_kerneliPKdS0_S0_S0_Pd) ;  /* 0xffffffd810787950 */ /* 0x000fec0003c3ffff */
        .weak           $__internal_1_$__cuda_sm20_dsqrt_rn_f64_mediumpath_v1
        .type           $__internal_1_$__cuda_sm20_dsqrt_rn_f64_mediumpath_v1,@function
        .size           $__internal_1_$__cuda_sm20_dsqrt_rn_f64_mediumpath_v1,($_Z25haversine_distance_kerneliPKdS0_S0_S0_Pd$__internal_accurate_pow - $__internal_1_$__cuda_sm20_dsqrt_rn_f64_mediumpath_v1)
$__internal_1_$__cuda_sm20_dsqrt_rn_f64_mediumpath_v1:
[----:B------:R-:W-:Y:S01]  /*2620*/  ISETP.GE.U32.AND P0, PT, R13, -0x3400000, PT ;  /* 0xfcc000000d00780c */ /* 0x000fe20003f06070 */
[----:B------:R-:W-:Y:S01]  /*2630*/  BSSY.RECONVERGENT B1, `(.L_x_31) ;  /* 0x0000027000017945 */ /* 0x000fe20003800200 */
[----:B------:R-:W-:Y:S02]  /*2640*/  IMAD.MOV.U32 R15, RZ, RZ, R11 ;  /* 0x000000ffff0f7224 */ /* 0x000fe400078e000b */
[----:B------:R-:W-:Y:S02]  /*2650*/  IMAD.MOV.U32 R14, RZ, RZ, R7 ;  /* 0x000000ffff0e7224 */ /* 0x000fe400078e0007 */
[----:B------:R-:W-:Y:S02]  /*2660*/  IMAD.MOV.U32 R13, RZ, RZ, R17 ;  /* 0x000000ffff0d7224 */ /* 0x000fe400078e0011 */
[----:B------:R-:W-:-:S05]  /*2670*/  IMAD.MOV.U32 R11, RZ, RZ, R19 ;  /* 0x000000ffff0b7224 */ /* 0x000fca00078e0013 */
[----:B------:R-:W-:Y:S05]  /*2680*/  @!P0 BRA `(.L_x_32) ;  /* 0x0000000000208947 */ /* 0x000fea0003800000 */
[----:B------:R-:W-:-:S10]  /*2690*/  DFMA.RM R8, R12, R8, R10 ;  /* 0x000000080c08722b */ /* 0x000fd4000000400a */
[----:B------:R-:W-:-:S05]  /*26a0*/  IADD3 R10, P0, PT, R8, 0x1, RZ ;  /* 0x00000001080a7810 */ /* 0x000fca0007f1e0ff */
[----:B------:R-:W-:-:S06]  /*26b0*/  IMAD.X R11, RZ, RZ, R9, P0 ;  /* 0x000000ffff0b7224 */ /* 0x000fcc00000e0609 */
[----:B------:R-:W-:-:S08]  /*26c0*/  DFMA.RP R14, -R8, R10, R14 ;  /* 0x0000000a080e722b */ /* 0x000fd0000000810e */
[----:B------:R-:W-:-:S06]  /*26d0*/  DSETP.GT.AND P0, PT, R14, RZ, PT ;  /* 0x000000ff0e00722a */ /* 0x000fcc0003f04000 */
[----:B------:R-:W-:Y:S02]  /*26e0*/  FSEL R8, R10, R8, P0 ;  /* 0x000000080a087208 */ /* 0x000fe40000000000 */
[----:B------:R-:W-:Y:S01]  /*26f0*/  FSEL R9, R11, R9, P0 ;  /* 0x000000090b097208 */ /* 0x000fe20000000000 */
[----:B------:R-:W-:Y:S06]  /*2700*/  BRA `(.L_x_33) ;  /* 0x0000000000647947 */ /* 0x000fec0003800000 */
.L_x_32:
[----:B------:R-:W-:-:S14]  /*2710*/  DSETP.NE.AND P0, PT, R14, RZ, PT ;  /* 0x000000ff0e00722a */ /* 0x000fdc0003f05000 */
[----:B------:R-:W-:Y:S05]  /*2720*/  @!P0 BRA `(.L_x_34) ;  /* 0x0000000000588947 */ /* 0x000fea0003800000 */
[----:B------:R-:W-:-:S13]  /*2730*/  ISETP.GE.AND P0, PT, R15, RZ, PT ;  /* 0x000000ff0f00720c */ /* 0x000fda0003f06270 */
[----:B------:R-:W-:Y:S02]  /*2740*/  @!P0 IMAD.MOV.U32 R8, RZ, RZ, 0x0 ;  /* 0x00000000ff088424 */ /* 0x000fe400078e00ff */
[----:B------:R-:W-:Y:S01]  /*2750*/  @!P0 IMAD.MOV.U32 R9, RZ, RZ, -0x80000 ;  /* 0xfff80000ff098424 */ /* 0x000fe200078e00ff */
[----:B------:R-:W-:Y:S06]  /*2760*/  @!P0 BRA `(.L_x_33) ;  /* 0x00000000004c8947 */ /* 0x000fec0003800000 */
[----:B------:R-:W-:-:S13]  /*2770*/  ISETP.GT.AND P0, PT, R15, 0x7fefffff, PT ;  /* 0x7fefffff0f00780c */ /* 0x000fda0003f04270 */
[----:B------:R-:W-:Y:S05]  /*2780*/  @P0 BRA `(.L_x_34) ;  /* 0x0000000000400947 */ /* 0x000fea0003800000 */
[----:B------:R-:W-:Y:S01]  /*2790*/  DMUL R14, R14, 8.11296384146066816958e+31 ;  /* 0x469000000e0e7828 */ /* 0x000fe20000000000 */
[----:B------:R-:W-:Y:S02]  /*27a0*/  IMAD.MOV.U32 R8, RZ, RZ, RZ ;  /* 0x000000ffff087224 */ /* 0x000fe400078e00ff */
[----:B------:R-:W-:Y:S02]  /*27b0*/  IMAD.MOV.U32 R12, RZ, RZ, 0x0 ;  /* 0x00000000ff0c7424 */ /* 0x000fe400078e00ff */
[----:B------:R-:W-:Y:S01]  /*27c0*/  IMAD.MOV.U32 R13, RZ, RZ, 0x3fd80000 ;  /* 0x3fd80000ff0d7424 */ /* 0x000fe200078e00ff */
[----:B------:R-:W0:Y:S02]  /*27d0*/  MUFU.RSQ64H R9, R15 ;  /* 0x0000000f00097308 */ /* 0x000e240000001c00 */
[----:B0-----:R-:W-:-:S08]  /*27e0*/  DMUL R10, R8, R8 ;  /* 0x00000008080a7228 */ /* 0x001fd00000000000 */
[----:B------:R-:W-:-:S08]  /*27f0*/  DFMA R10, R14, -R10, 1 ;  /* 0x3ff000000e0a742b */ /* 0x000fd0000000080a */
[----:B------:R-:W-:Y:S02]  /*2800*/  DFMA R12, R10, R12, 0.5 ;  /* 0x3fe000000a0c742b */ /* 0x000fe4000000000c */
[----:B------:R-:W-:-:S08]  /*2810*/  DMUL R10, R8, R10 ;  /* 0x0000000a080a7228 */ /* 0x000fd00000000000 */
[----:B------:R-:W-:-:S08]  /*2820*/  DFMA R10, R12, R10, R8 ;  /* 0x0000000a0c0a722b */ /* 0x000fd00000000008 */
[----:B------:R-:W-:Y:S02]  /*2830*/  DMUL R8, R14, R10 ;  /* 0x0000000a0e087228 */ /* 0x000fe40000000000 */
[----:B------:R-:W-:-:S06]  /*2840*/  VIADD R11, R11, 0xfff00000 ;  /* 0xfff000000b0b7836 */ /* 0x000fcc0000000000 */
[----:B------:R-:W-:-:S08]  /*2850*/  DFMA R12, R8, -R8, R14 ;  /* 0x80000008080c722b */ /* 0x000fd0000000000e */
[----:B------:R-:W-:-:S10]  /*2860*/  DFMA R8, R10, R12, R8 ;  /* 0x0000000c0a08722b */ /* 0x000fd40000000008 */
[----:B------:R-:W-:Y:S01]  /*2870*/  VIADD R9, R9, 0xfcb00000 ;  /* 0xfcb0000009097836 */ /* 0x000fe20000000000 */
[----:B------:R-:W-:Y:S06]  /*2880*/  BRA `(.L_x_33) ;  /* 0x0000000000047947 */ /* 0x000fec0003800000 */
.L_x_34:
[----:B------:R-:W-:-:S11]  /*2890*/  DADD R8, R14, R14 ;  /* 0x000000000e087229 */ /* 0x000fd6000000000e */
.L_x_33:
[----:B------:R-:W-:Y:S05]  /*28a0*/  BSYNC.RECONVERGENT B1 ;  /* 0x0000000000017941 */ /* 0x000fea0003800200 */
.L_x_31:
[----:B------:R-:W-:-:S04]  /*28b0*/  IMAD.MOV.U32 R7, RZ, RZ, 0x0 ;  /* 0x00000000ff077424 */ /* 0x000fc800078e00ff */
[----:B------:R-:W-:Y:S05]  /*28c0*/  RET.REL.NODEC R6 `(_Z25haversine_distance_kerneliPKdS0_S0_S0_Pd) ;  /* 0xffffffd406cc7950 */ /* 0x000fea0003c3ffff */
        .type           $_Z25haversine_distance_kerneliPKdS0_S0_S0_Pd$__internal_accurate_pow,@function
        .size           $_Z25haversine_distance_kerneliPKdS0_S0_S0_Pd$__internal_accurate_pow,($_Z25haversine_distance_kerneliPKdS0_S0_S0_Pd$__internal_trig_reduction_slowpathd - $_Z25haversine_distance_kerneliPKdS0_S0_S0_Pd$__internal_accurate_pow)
$_Z25haversine_distance_kerneliPKdS0_S0_S0_Pd$__internal_accurate_pow:
[----:B------:R-:W-:Y:S01]  /*28d0*/  ISETP.GT.U32.AND P0, PT, R27, 0xfffff, PT ;  /* 0x000fffff1b00780c */ /* 0x000fe20003f04070 */
[----:B------:R-:W-:Y:S01]  /*28e0*/  IMAD.MOV.U32 R8, RZ, RZ, R10 ;  /* 0x000000ffff087224 */ /* 0x000fe200078e000a */
[----:B------:R-:W-:Y:S01]  /*28f0*/  UMOV UR6, 0x7d2cafe2 ;  /* 0x7d2cafe200067882 */ /* 0x000fe20000000000 */
[----:B------:R-:W-:Y:S01]  /*2900*/  IMAD.MOV.U32 R9, RZ, RZ, R27 ;  /* 0x000000ffff097224 */ /* 0x000fe200078e001b */
[----:B------:R-:W-:Y:S01]  /*2910*/  UMOV UR7, 0x3eb0f5ff ;  /* 0x3eb0f5ff00077882 */ /* 0x000fe20000000000 */
[----:B------:R-:W-:Y:S01]  /*2920*/  IMAD.MOV.U32 R14, RZ, RZ, RZ ;  /* 0x000000ffff0e7224 */ /* 0x000fe200078e00ff */
[----:B------:R-:W-:Y:S01]  /*2930*/  UMOV UR8, 0x3b39803f ;  /* 0x3b39803f00087882 */ /* 0x000fe20000000000 */
[----:B------:R-:W-:Y:S01]  /*2940*/  IMAD.MOV.U32 R12, RZ, RZ, 0x41ad3b5a ;  /* 0x41ad3b5aff0c7424 */ /* 0x000fe200078e00ff */
[----:B------:R-:W-:Y:S01]  /*2950*/  UMOV UR9, 0x3c7abc9e ;  /* 0x3c7abc9e00097882 */ /* 0x000fe20000000000 */
[----:B------:R-:W-:-:S04]  /*2960*/  IMAD.MOV.U32 R13, RZ, RZ, 0x3ed0f5d2 ;  /* 0x3ed0f5d2ff0d7424 */ /* 0x000fc800078e00ff */
[----:B------:R-:W-:Y:S01]  /*2970*/  @!P0 DMUL R22, R8, 1.80143985094819840000e+16 ;  /* 0x4350000008168828 */ /* 0x000fe20000000000 */
[--C-:B------:R-:W-:Y:S01]  /*2980*/  IMAD.MOV.U32 R8, RZ, RZ, R27.reuse ;  /* 0x000000ffff087224 */ /* 0x100fe200078e001b */
[----:B------:R-:W-:-:S08]  /*2990*/  SHF.R.U32.HI R27, RZ, 0x14, R27 ;  /* 0x00000014ff1b7819 */ /* 0x000fd0000001161b */
[----:B------:R-:W-:Y:S01]  /*29a0*/  @!P0 IMAD.MOV.U32 R8, RZ, RZ, R23 ;  /* 0x000000ffff088224 */ /* 0x000fe200078e0017 */
[----:B------:R-:W-:Y:S01]  /*29b0*/  @!P0 LEA.HI R27, R23, 0xffffffca, RZ, 0xc ;  /* 0xffffffca171b8811 */ /* 0x000fe200078f60ff */
[----:B------:R-:W-:-:S03]  /*29c0*/  @!P0 IMAD.MOV.U32 R10, RZ, RZ, R22 ;  /* 0x000000ffff0a8224 */ /* 0x000fc600078e0016 */
[----:B------:R-:W-:-:S04]  /*29d0*/  LOP3.LUT R8, R8, 0x800fffff, RZ, 0xc0, !PT ;  /* 0x800fffff08087812 */ /* 0x000fc800078ec0ff */
[----:B------:R-:W-:-:S04]  /*29e0*/  LOP3.LUT R11, R8, 0x3ff00000, RZ, 0xfc, !PT ;  /* 0x3ff00000080b7812 */ /* 0x000fc800078efcff */
[----:B------:R-:W-:-:S13]  /*29f0*/  ISETP.GE.U32.AND P1, PT, R11, 0x3ff6a09f, PT ;  /* 0x3ff6a09f0b00780c */ /* 0x000fda0003f26070 */
[----:B------:R-:W-:-:S04]  /*2a00*/  @P1 VIADD R9, R11, 0xfff00000 ;  /* 0xfff000000b091836 */ /* 0x000fc80000000000 */
[----:B------:R-:W-:-:S06]  /*2a10*/  @P1 IMAD.MOV.U32 R11, RZ, RZ, R9 ;  /* 0x000000ffff0b1224 */ /* 0x000fcc00078e0009 */
[C---:B------:R-:W-:Y:S02]  /*2a20*/  DADD R16, R10.reuse, 1 ;  /* 0x3ff000000a107429 */ /* 0x040fe40000000000 */
[----:B------:R-:W-:-:S04]  /*2a30*/  DADD R10, R10, -1 ;  /* 0xbff000000a0a7429 */ /* 0x000fc80000000000 */
[----:B------:R-:W0:Y:S02]  /*2a40*/  MUFU.RCP64H R15, R17 ;  /* 0x00000011000f7308 */ /* 0x000e240000001800 */
[----:B0-----:R-:W-:-:S08]  /*2a50*/  DFMA R8, -R16, R14, 1 ;  /* 0x3ff000001008742b */ /* 0x001fd0000000010e */
[----:B------:R-:W-:-:S08]  /*2a60*/  DFMA R8, R8, R8, R8 ;  /* 0x000000080808722b */ /* 0x000fd00000000008 */
[----:B------:R-:W-:-:S08]  /*2a70*/  DFMA R14, R14, R8, R14 ;  /* 0x000000080e0e722b */ /* 0x000fd0000000000e */
[----:B------:R-:W-:-:S08]  /*2a80*/  DMUL R8, R10, R14 ;  /* 0x0000000e0a087228 */ /* 0x000fd00000000000 */
[----:B------:R-:W-:-:S08]  /*2a90*/  DFMA R8, R10, R14, R8 ;  /* 0x0000000e0a08722b */ /* 0x000fd00000000008 */
[----:B------:R-:W-:-:S08]  /*2aa0*/  DMUL R24, R8, R8 ;  /* 0x0000000808187228 */ /* 0x000fd00000000000 */
[----:B------:R-:W-:Y:S01]  /*2ab0*/  DFMA R12, R24, UR6, R12 ;  /* 0x00000006180c7c2b */ /* 0x000fe2000800000c */
[----:B------:R-:W-:Y:S01]  /*2ac0*/  UMOV UR6, 0x75488a3f ;  /* 0x75488a3f00067882 */ /* 0x000fe20000000000 */
[----:B------:R-:W-:-:S06]  /*2ad0*/  UMOV UR7, 0x3ef3b20a ;  /* 0x3ef3b20a00077882 */ /* 0x000fcc0000000000 */
[----:B------:R-:W-:Y:S01]  /*2ae0*/  DFMA R18, R24, R12, UR6 ;  /* 0x0000000618127e2b */ /* 0x000fe2000800000c */
[----:B------:R-:W-:Y:S01]  /*2af0*/  UMOV UR6, 0xe4faecd5 ;  /* 0xe4faecd500067882 */ /* 0x000fe20000000000 */
[----:B------:R-:W-:Y:S01]  /*2b00*/  UMOV UR7, 0x3f1745cd ;  /* 0x3f1745cd00077882 */ /* 0x000fe20000000000 */
[----:B------:R-:W-:-:S05]  /*2b10*/  DADD R12, R10, -R8 ;  /* 0x000000000a0c7229 */ /* 0x000fca0000000808 */
[----:B------:R-:W-:Y:S01]  /*2b20*/  DFMA R18, R24, R18, UR6 ;  /* 0x0000000618127e2b */ /* 0x000fe20008000012 */
[----:B------:R-:W-:Y:S01]  /*2b30*/  UMOV UR6, 0x258a578b ;  /* 0x258a578b00067882 */ /* 0x000fe20000000000 */
[----:B------:R-:W-:Y:S01]  /*2b40*/  UMOV UR7, 0x3f3c71c7 ;  /* 0x3f3c71c700077882 */ /* 0x000fe20000000000 */
[----:B------:R-:W-:-:S05]  /*2b50*/  DADD R12, R12, R12 ;  /* 0x000000000c0c7229 */ /* 0x000fca000000000c */
[----:B------:R-:W-:Y:S01]  /*2b60*/  DFMA R18, R24, R18, UR6 ;  /* 0x0000000618127e2b */ /* 0x000fe20008000012 */
[----:B------:R-:W-:Y:S01]  /*2b70*/  UMOV UR6, 0x9242b910 ;  /* 0x9242b91000067882 */ /* 0x000fe20000000000 */
[----:B------:R-:W-:Y:S01]  /*2b80*/  UMOV UR7, 0x3f624924 ;  /* 0x3f62492400077882 */ /* 0x000fe20000000000 */
[----:B------:R-:W-:-:S05]  /*2b90*/  DFMA R12, R10, -R8, R12 ;  /* 0x800000080a0c722b */ /* 0x000fca000000000c */
[----:B------:R-:W-:Y:S01]  /*2ba0*/  DFMA R18, R24, R18, UR6 ;  /* 0x0000000618127e2b */ /* 0x000fe20008000012 */
[----:B------:R-:W-:Y:S01]  /*2bb0*/  UMOV UR6, 0x99999dfb ;  /* 0x99999dfb00067882 */ /* 0x000fe20000000000 */
[----:B------:R-:W-:Y:S01]  /*2bc0*/  UMOV UR7, 0x3f899999 ;  /* 0x3f89999900077882 */ /* 0x000fe20000000000 */
[----:B------:R-:W-:Y:S02]  /*2bd0*/  DMUL R12, R14, R12 ;  /* 0x0000000c0e0c7228 */ /* 0x000fe40000000000 */
[----:B------:R-:W-:-:S03]  /*2be0*/  DMUL R14, R8, R8 ;  /* 0x00000008080e7228 */ /* 0x000fc60000000000 */
[----:B------:R-:W-:Y:S01]  /*2bf0*/  DFMA R18, R24, R18, UR6 ;  /* 0x0000000618127e2b */ /* 0x000fe20008000012 */
[----:B------:R-:W-:Y:S01]  /*2c00*/  UMOV UR6, 0x55555555 ;  /* 0x5555555500067882 */ /* 0x000fe20000000000 */
[----:B------:R-:W-:-:S03]  /*2c10*/  UMOV UR7, 0x3fb55555 ;  /* 0x3fb5555500077882 */ /* 0x000fc60000000000 */
[----:B------:R-:W-:Y:S02]  /*2c20*/  VIADD R23, R13, 0x100000 ;  /* 0x001000000d177836 */ /* 0x000fe40000000000 */
[----:B------:R-:W-:Y:S01]  /*2c30*/  IMAD.MOV.U32 R22, RZ, RZ, R12 ;  /* 0x000000ffff167224 */ /* 0x000fe200078e000c */
[----:B------:R-:W-:-:S08]  /*2c40*/  DFMA R10, R24, R18, UR6 ;  /* 0x00000006180a7e2b */ /* 0x000fd00008000012 */
[----:B------:R-:W-:Y:S01]  /*2c50*/  DADD R16, -R10, UR6 ;  /* 0x000000060a107e29 */ /* 0x000fe20008000100 */
[----:B------:R-:W-:Y:S01]  /*2c60*/  UMOV UR6, 0xb9e7b0 ;  /* 0x00b9e7b000067882 */ /* 0x000fe20000000000 */
[----:B------:R-:W-:-:S06]  /*2c70*/  UMOV UR7, 0x3c46a4cb ;  /* 0x3c46a4cb00077882 */ /* 0x000fcc0000000000 */
[----:B------:R-:W-:Y:S02]  /*2c80*/  DFMA R16, R24, R18, R16 ;  /* 0x000000121810722b */ /* 0x000fe40000000010 */
[C---:B------:R-:W-:Y:S02]  /*2c90*/  DFMA R18, R8.reuse, R8, -R14 ;  /* 0x000000080812722b */ /* 0x040fe4000000080e */
[----:B------:R-:W-:-:S06]  /*2ca0*/  DMUL R24, R8, R14 ;  /* 0x0000000e08187228 */ /* 0x000fcc0000000000 */
[----:B------:R-:W-:Y:S02]  /*2cb0*/  DFMA R18, R8, R22, R18 ;  /* 0x000000160812722b */ /* 0x000fe40000000012 */
[----:B------:R-:W-:Y:S01]  /*2cc0*/  DADD R22, R16, -UR6 ;  /* 0x8000000610167e29 */ /* 0x000fe20008000000 */
[----:B------:R-:W-:Y:S01]  /*2cd0*/  UMOV UR6, 0x80000000 ;  /* 0x8000000000067882 */ /* 0x000fe20000000000 */
[----:B------:R-:W-:Y:S01]  /*2ce0*/  DFMA R16, R8, R14, -R24 ;  /* 0x0000000e0810722b */ /* 0x000fe20000000818 */
[----:B------:R-:W-:-:S07]  /*2cf0*/  UMOV UR7, 0x43300000 ;  /* 0x4330000000077882 */ /* 0x000fce0000000000 */
[----:B------:R-:W-:Y:S02]  /*2d00*/  DFMA R16, R12, R14, R16 ;  /* 0x0000000e0c10722b */ /* 0x000fe40000000010 */
[----:B------:R-:W-:-:S06]  /*2d10*/  DADD R14, R10, R22 ;  /* 0x000000000a0e7229 */ /* 0x000fcc0000000016 */
[----:B------:R-:W-:Y:S02]  /*2d20*/  DFMA R16, R8, R18, R16 ;  /* 0x000000120810722b */ /* 0x000fe40000000010 */
[----:B------:R-:W-:Y:S02]  /*2d30*/  DADD R18, R10, -R14 ;  /* 0x000000000a127229 */ /* 0x000fe4000000080e */
[----:B------:R-:W-:-:S06]  /*2d40*/  DMUL R10, R14, R24 ;  /* 0x000000180e0a7228 */ /* 0x000fcc0000000000 */
[----:B------:R-:W-:Y:S02]  /*2d50*/  DADD R22, R22, R18 ;  /* 0x0000000016167229 */ /* 0x000fe40000000012 */
[----:B------:R-:W-:-:S08]  /*2d60*/  DFMA R18, R14, R24, -R10 ;  /* 0x000000180e12722b */ /* 0x000fd0000000080a */
[----:B------:R-:W-:-:S08]  /*2d70*/  DFMA R16, R14, R16, R18 ;  /* 0x000000100e10722b */ /* 0x000fd00000000012 */
[----:B------:R-:W-:-:S08]  /*2d80*/  DFMA R22, R22, R24, R16 ;  /* 0x000000181616722b */ /* 0x000fd00000000010 */
[----:B------:R-:W-:-:S08]  /*2d90*/  DADD R16, R10, R22 ;  /* 0x000000000a107229 */ /* 0x000fd00000000016 */
[--C-:B------:R-:W-:Y:S02]  /*2da0*/  DADD R14, R8, R16.reuse ;  /* 0x00000000080e7229 */ /* 0x100fe40000000010 */
[----:B------:R-:W-:-:S06]  /*2db0*/  DADD R10, R10, -R16 ;  /* 0x000000000a0a7229 */ /* 0x000fcc0000000810 */
[----:B------:R-:W-:Y:S02]  /*2dc0*/  DADD R8, R8, -R14 ;  /* 0x0000000008087229 */ /* 0x000fe4000000080e */
[----:B------:R-:W-:-:S06]  /*2dd0*/  DADD R10, R22, R10 ;  /* 0x00000000160a7229 */ /* 0x000fcc000000000a */
[----:B------:R-:W-:-:S08]  /*2de0*/  DADD R8, R16, R8 ;  /* 0x0000000010087229 */ /* 0x000fd00000000008 */
[----:B------:R-:W-:Y:S01]  /*2df0*/  DADD R8, R10, R8 ;  /* 0x000000000a087229 */ /* 0x000fe20000000008 */
[C---:B------:R-:W-:Y:S02]  /*2e00*/  VIADD R10, R27.reuse, 0xfffffc01 ;  /* 0xfffffc011b0a7836 */ /* 0x040fe40000000000 */
[----:B------:R-:W-:Y:S02]  /*2e10*/  @P1 VIADD R10, R27, 0xfffffc02 ;  /* 0xfffffc021b0a1836 */ /* 0x000fe40000000000 */
[----:B------:R-:W-:-:S03]  /*2e20*/  IMAD.MOV.U32 R11, RZ, RZ, 0x43300000 ;  /* 0x43300000ff0b7424 */ /* 0x000fc600078e00ff */
[----:B------:R-:W-:Y:S01]  /*2e30*/  DADD R16, R12, R8 ;  /* 0x000000000c107229 */ /* 0x000fe20000000008 */
[----:B------:R-:W-:-:S06]  /*2e40*/  LOP3.LUT R10, R10, 0x80000000, RZ, 0x3c, !PT ;  /* 0x800000000a0a7812 */ /* 0x000fcc00078e3cff */
[----:B------:R-:W-:Y:S01]  /*2e50*/  DADD R10, R10, -UR6 ;  /* 0x800000060a0a7e29 */ /* 0x000fe20008000000 */
[----:B------:R-:W-:Y:S01]  /*2e60*/  UMOV UR6, 0xfefa39ef ;  /* 0xfefa39ef00067882 */ /* 0x000fe20000000000 */
[----:B------:R-:W-:Y:S01]  /*2e70*/  DADD R12, R14, R16 ;  /* 0x000000000e0c7229 */ /* 0x000fe20000000010 */
[----:B------:R-:W-:-:S07]  /*2e80*/  UMOV UR7, 0x3fe62e42 ;  /* 0x3fe62e4200077882 */ /* 0x000fce0000000000 */
[--C-:B------:R-:W-:Y:S02]  /*2e90*/  DFMA R8, R10, UR6, R12.reuse ;  /* 0x000000060a087c2b */ /* 0x100fe4000800000c */
[----:B------:R-:W-:-:S06]  /*2ea0*/  DADD R18, R14, -R12 ;  /* 0x000000000e127229 */ /* 0x000fcc000000080c */
[----:B------:R-:W-:Y:S02]  /*2eb0*/  DFMA R14, R10, -UR6, R8 ;  /* 0x800000060a0e7c2b */ /* 0x000fe40008000008 */
[----:B------:R-:W-:-:S06]  /*2ec0*/  DADD R18, R16, R18 ;  /* 0x0000000010127229 */ /* 0x000fcc0000000012 */
[----:B------:R-:W-:-:S08]  /*2ed0*/  DADD R14, -R12, R14 ;  /* 0x000000000c0e7229 */ /* 0x000fd0000000010e */
[----:B------:R-:W-:-:S08]  /*2ee0*/  DADD R14, R18, -R14 ;  /* 0x00000000120e7229 */ /* 0x000fd0000000080e */
[----:B------:R-:W-:-:S08]  /*2ef0*/  DFMA R14, R10, UR8, R14 ;  /* 0x000000080a0e7c2b */ /* 0x000fd0000800000e */
[----:B------:R-:W-:-:S08]  /*2f00*/  DADD R10, R8, R14 ;  /* 0x00000000080a7229 */ /* 0x000fd0000000000e */
[----:B------:R-:W-:Y:S02]  /*2f10*/  DADD R8, R8, -R10 ;  /* 0x0000000008087229 */ /* 0x000fe4000000080a */
[----:B------:R-:W-:-:S06]  /*2f20*/  DMUL R18, R10, 2 ;  /* 0x400000000a127828 */ /* 0x000fcc0000000000 */
[----:B------:R-:W-:Y:S02]  /*2f30*/  DADD R8, R14, R8 ;  /* 0x000000000e087229 */ /* 0x000fe40000000008 */
[----:B------:R-:W-:-:S08]  /*2f40*/  DFMA R12, R10, 2, -R18 ;  /* 0x400000000a0c782b */ /* 0x000fd00000000812 */
[----:B------:R-:W-:Y:S01]  /*2f50*/  DFMA R12, R8, 2, R12 ;  /* 0x40000000080c782b */ /* 0x000fe2000000000c */
[----:B------:R-:W-:Y:S02]  /*2f60*/  IMAD.MOV.U32 R8, RZ, RZ, 0x652b82fe ;  /* 0x652b82feff087424 */ /* 0x000fe400078e00ff */
[----:B------:R-:W-:-:S05]  /*2f70*/  IMAD.MOV.U32 R9, RZ, RZ, 0x3ff71547 ;  /* 0x3ff71547ff097424 */ /* 0x000fca00078e00ff */
[----:B------:R-:W-:-:S08]  /*2f80*/  DADD R10, R18, R12 ;  /* 0x00000000120a7229 */ /* 0x000fd0000000000c */
[----:B------:R-:W-:Y:S02]  /*2f90*/  DFMA R8, R10, R8, 6.75539944105574400000e+15 ;  /* 0x433800000a08742b */ /* 0x000fe40000000008 */
[----:B------:R-:W-:-:S06]  /*2fa0*/  FSETP.GEU.AND P0, PT, |R11|, 4.1917929649353027344, PT ;  /* 0x4086232b0b00780b */ /* 0x000fcc0003f0e200 */
[----:B------:R-:W-:-:S08]  /*2fb0*/  DADD R16, R8, -6.75539944105574400000e+15 ;  /* 0xc338000008107429 */ /* 0x000fd00000000000 */
[----:B------:R-:W-:Y:S01]  /*2fc0*/  DFMA R14, R16, -UR6, R10 ;  /* 0x80000006100e7c2b */ /* 0x000fe2000800000a */
[----:B------:R-:W-:Y:S01]  /*2fd0*/  UMOV UR6, 0x3b39803f ;  /* 0x3b39803f00067882 */ /* 0x000fe20000000000 */
[----:B------:R-:W-:-:S06]  /*2fe0*/  UMOV UR7, 0x3c7abc9e ;  /* 0x3c7abc9e00077882 */ /* 0x000fcc0000000000 */
[----:B------:R-:W-:Y:S01]  /*2ff0*/  DFMA R14, R16, -UR6, R14 ;  /* 0x80000006100e7c2b */ /* 0x000fe2000800000e */
[----:B------:R-:W-:Y:S01]  /*3000*/  UMOV UR6, 0x69ce2bdf ;  /* 0x69ce2bdf00067882 */ /* 0x000fe20000000000 */
[----:B------:R-:W-:Y:S01]  /*3010*/  IMAD.MOV.U32 R16, RZ, RZ, -0x35dec16 ;  /* 0xfca213eaff107424 */ /* 0x000fe200078e00ff */
[----:B------:R-:W-:Y:S01]  /*3020*/  UMOV UR7, 0x3e5ade15 ;  /* 0x3e5ade1500077882 */ /* 0x000fe20000000000 */
[----:B------:R-:W-:-:S06]  /*3030*/  IMAD.MOV.U32 R17, RZ, RZ, 0x3e928af3 ;  /* 0x3e928af3ff117424 */ /* 0x000fcc00078e00ff */
[----:B------:R-:W-:Y:S01]  /*3040*/  DFMA R16, R14, UR6, R16 ;  /* 0x000000060e107c2b */ /* 0x000fe20008000010 */
[----:B------:R-:W-:Y:S01]  /*3050*/  UMOV UR6, 0x62401315 ;  /* 0x6240131500067882 */ /* 0x000fe20000000000 */
[----:B------:R-:W-:-:S06]  /*3060*/  UMOV UR7, 0x3ec71dee ;  /* 0x3ec71dee00077882 */ /* 0x000fcc0000000000 */
[----:B------:R-:W-:Y:S01]  /*3070*/  DFMA R16, R14, R16, UR6 ;  /* 0x000000060e107e2b */ /* 0x000fe20008000010 */
        /* <DEDUP_REMOVED lines=20> */
[----:B------:R-:W-:-:S08]  /*31c0*/  DFMA R16, R14, R16, UR6 ;  /* 0x000000060e107e2b */ /* 0x000fd00008000010 */
[----:B------:R-:W-:-:S08]  /*31d0*/  DFMA R16, R14, R16, 1 ;  /* 0x3ff000000e10742b */ /* 0x000fd00000000010 */
[----:B------:R-:W-:Y:S02]  /*31e0*/  DFMA R16, R14, R16, 1 ;  /* 0x3ff000000e10742b */ /* 0x000fe40000000010 */
[----:B------:R-:W-:-:S08]  /*31f0*/  DADD R14, R18, -R10 ;  /* 0x00000000120e7229 */ /* 0x000fd0000000080a */
[----:B------:R-:W-:Y:S01]  /*3200*/  DADD R14, R12, R14 ;  /* 0x000000000c0e7229 */ /* 0x000fe2000000000e */
[----:B------:R-:W-:Y:S02]  /*3210*/  IMAD R13, R8, 0x100000, R17 ;  /* 0x00100000080d7824 */ /* 0x000fe400078e0211 */
[----:B------:R-:W-:Y:S01]  /*3220*/  IMAD.MOV.U32 R12, RZ, RZ, R16 ;  /* 0x000000ffff0c7224 */ /* 0x000fe200078e0010 */
[----:B------:R-:W-:Y:S07]  /*3230*/  @!P0 BRA `(.L_x_35) ;  /* 0x0000000000308947 */ /* 0x000fee0003800000 */
[----:B------:R-:W-:Y:S01]  /*3240*/  FSETP.GEU.AND P1, PT, |R11|, 4.2275390625, PT ;  /* 0x408748000b00780b */ /* 0x000fe20003f2e200 */
[C---:B------:R-:W-:Y:S02]  /*3250*/  DADD R12, R10.reuse, +INF ;  /* 0x7ff000000a0c7429 */ /* 0x040fe40000000000 */
[----:B------:R-:W-:-:S08]  /*3260*/  DSETP.GEU.AND P0, PT, R10, RZ, PT ;  /* 0x000000ff0a00722a */ /* 0x000fd00003f0e000 */
[----:B------:R-:W-:Y:S02]  /*3270*/  FSEL R12, R12, RZ, P0 ;  /* 0x000000ff0c0c7208 */ /* 0x000fe40000000000 */
[----:B------:R-:W-:Y:S02]  /*3280*/  @!P1 LEA.HI R9, R8, R8, RZ, 0x1 ;  /* 0x0000000808099211 */ /* 0x000fe400078f08ff */
[----:B------:R-:W-:Y:S02]  /*3290*/  FSEL R13, R13, RZ, P0 ;  /* 0x000000ff0d0d7208 */ /* 0x000fe40000000000 */
[----:B------:R-:W-:-:S05]  /*32a0*/  @!P1 SHF.R.S32.HI R9, RZ, 0x1, R9 ;  /* 0x00000001ff099819 */ /* 0x000fca0000011409 */
[----:B------:R-:W-:Y:S02]  /*32b0*/  @!P1 IMAD.IADD R8, R8, 0x1, -R9 ;  /* 0x0000000108089824 */ /* 0x000fe400078e0a09 */
[----:B------:R-:W-:-:S03]  /*32c0*/  @!P1 IMAD R17, R9, 0x100000, R17 ;  /* 0x0010000009119824 */ /* 0x000fc600078e0211 */
[----:B------:R-:W-:Y:S01]  /*32d0*/  @!P1 LEA R9, R8, 0x3ff00000, 0x14 ;  /* 0x3ff0000008099811 */ /* 0x000fe200078ea0ff */
[----:B------:R-:W-:-:S06]  /*32e0*/  @!P1 IMAD.MOV.U32 R8, RZ, RZ, RZ ;  /* 0x000000ffff089224 */ /* 0x000fcc00078e00ff */
[----:B------:R-:W-:-:S11]  /*32f0*/  @!P1 DMUL R12, R16, R8 ;  /* 0x00000008100c9228 */ /* 0x000fd60000000000 */
.L_x_35:
[----:B------:R-:W-:Y:S01]  /*3300*/  DFMA R14, R14, R12, R12 ;  /* 0x0000000c0e0e722b */ /* 0x000fe2000000000c */
[----:B------:R-:W-:Y:S01]  /*3310*/  IMAD.MOV.U32 R27, RZ, RZ, 0x0 ;  /* 0x00000000ff1b7424 */ /* 0x000fe200078e00ff */
[----:B------:R-:W-:-:S08]  /*3320*/  DSETP.NEU.AND P0, PT, |R12|, +INF , PT ;  /* 0x7ff000000c00742a */ /* 0x000fd00003f0d200 */
[----:B------:R-:W-:Y:S02]  /*3330*/  FSEL R8, R12, R14, !P0 ;  /* 0x0000000e0c087208 */ /* 0x000fe40004000000 */
[----:B------:R-:W-:Y:S01]  /*3340*/  FSEL R9, R13, R15, !P0 ;  /* 0x0000000f0d097208 */ /* 0x000fe20004000000 */
[----:B------:R-:W-:Y:S06]  /*3350*/  RET.REL.NODEC R26 `(_Z25haversine_distance_kerneliPKdS0_S0_S0_Pd) ;  /* 0xffffffcc1a287950 */ /* 0x000fec0003c3ffff */
        .type           $_Z25haversine_distance_kerneliPKdS0_S0_S0_Pd$__internal_trig_reduction_slowpathd,@function
        .size           $_Z25haversine_distance_kerneliPKdS0_S0_S0_Pd$__internal_trig_reduction_slowpathd,(.L_x_47 - $_Z25haversine_distance_kerneliPKdS0_S0_S0_Pd$__internal_trig_reduction_slowpathd)
$_Z25haversine_distance_kerneliPKdS0_S0_S0_Pd$__internal_trig_reduction_slowpathd:
[--C-:B------:R-:W-:Y:S01]  /*3360*/  SHF.R.U32.HI R10, RZ, 0x14, R9.reuse ;  /* 0x00000014ff0a7819 */ /* 0x100fe20000011609 */
[----:B------:R-:W-:Y:S02]  /*3370*/  IMAD.MOV.U32 R23, RZ, RZ, R9 ;  /* 0x000000ffff177224 */ /* 0x000fe400078e0009 */
[----:B------:R-:W-:Y:S01]  /*3380*/  IMAD.MOV.U32 R16, RZ, RZ, RZ ;  /* 0x000000ffff107224 */ /* 0x000fe200078e00ff */
[----:B------:R-:W-:-:S04]  /*3390*/  LOP3.LUT R11, R10, 0x7ff, RZ, 0xc0, !PT ;  /* 0x000007ff0a0b7812 */ /* 0x000fc800078ec0ff */
[----:B------:R-:W-:-:S13]  /*33a0*/  ISETP.NE.AND P0, PT, R11, 0x7ff, PT ;  /* 0x000007ff0b00780c */ /* 0x000fda0003f05270 */
[----:B------:R-:W-:Y:S05]  /*33b0*/  @!P0 BRA `(.L_x_36) ;  /* 0x0000000800688947 */ /* 0x000fea0003800000 */
[----:B------:R-:W-:Y:S01]  /*33c0*/  VIADD R11, R11, 0xfffffc00 ;  /* 0xfffffc000b0b7836 */ /* 0x000fe20000000000 */
[----:B------:R-:W-:Y:S01]  /*33d0*/  BSSY.RECONVERGENT B2, `(.L_x_37) ;  /* 0x0000034000027945 */ /* 0x000fe20003800200 */
[----:B------:R-:W-:-:S03]  /*33e0*/  CS2R R16, SRZ ;  /* 0x0000000000107805 */ /* 0x000fc6000001ff00 */
[----:B------:R-:W-:Y:S02]  /*33f0*/  SHF.R.U32.HI R18, RZ, 0x6, R11 ;  /* 0x00000006ff127819 */ /* 0x000fe4000001160b */
[----:B------:R-:W-:Y:S02]  /*3400*/  ISETP.GE.U32.AND P0, PT, R11, 0x80, PT ;  /* 0x000000800b00780c */ /* 0x000fe40003f06070 */
[C---:B------:R-:W-:Y:S02]  /*3410*/  IADD3 R12, PT, PT, -R18.reuse, 0x13, RZ ;  /* 0x00000013120c7810 */ /* 0x040fe40007ffe1ff */
[----:B------:R-:W-:Y:S02]  /*3420*/  IADD3 R11, PT, PT, -R18, 0xf, RZ ;  /* 0x0000000f120b7810 */ /* 0x000fe40007ffe1ff */
[----:B------:R-:W-:-:S04]  /*3430*/  SEL R14, R12, 0x12, P0 ;  /* 0x000000120c0e7807 */ /* 0x000fc80000000000 */
[----:B------:R-:W-:-:S13]  /*3440*/  ISETP.GE.AND P0, PT, R11, R14, PT ;  /* 0x0000000e0b00720c */ /* 0x000fda0003f06270 */
[----:B------:R-:W-:Y:S05]  /*3450*/  @P0 BRA `(.L_x_38) ;  /* 0x0000000000ac0947 */ /* 0x000fea0003800000 */
[----:B------:R-:W0:Y:S01]  /*3460*/  LDC.64 R12, c[0x0][0x358] ;  /* 0x0000d600ff0c7b82 */ /* 0x000e220000000a00 */
[----:B------:R-:W-:Y:S01]  /*3470*/  IADD3 R18, PT, PT, RZ, -R18, -R14 ;  /* 0x80000012ff127210 */ /* 0x000fe20007ffe80e */
[----:B------:R-:W-:Y:S01]  /*3480*/  BSSY.RECONVERGENT B3, `(.L_x_39) ;  /* 0x0000022000037945 */ /* 0x000fe20003800200 */
[C---:B------:R-:W-:Y:S01]  /*3490*/  SHF.L.U64.HI R14, R22.reuse, 0xb, R23 ;  /* 0x0000000b160e7819 */ /* 0x040fe20000010217 */
[----:B------:R-:W-:Y:S01]  /*34a0*/  IMAD.SHL.U32 R19, R22, 0x800, RZ ;  /* 0x0000080016137824 */ /* 0x000fe200078e00ff */
[----:B------:R-:W-:Y:S01]  /*34b0*/  CS2R R16, SRZ ;  /* 0x0000000000107805 */ /* 0x000fe2000001ff00 */
[----:B------:R-:W-:Y:S01]  /*34c0*/  IMAD.MOV.U32 R23, RZ, RZ, R11 ;  /* 0x000000ffff177224 */ /* 0x000fe200078e000b */
[----:B------:R-:W-:Y:S01]  /*34d0*/  LOP3.LUT R11, R14, 0x80000000, RZ, 0xfc, !PT ;  /* 0x800000000e0b7812 */ /* 0x000fe200078efcff */
[----:B------:R-:W-:-:S07]  /*34e0*/  IMAD.MOV.U32 R22, RZ, RZ, RZ ;  /* 0x000000ffff167224 */ /* 0x000fce00078e00ff */
.L_x_40:
[----:B------:R-:W1:Y:S01]  /*34f0*/  LDC.64 R14, c[0x4][RZ] ;  /* 0x01000000ff0e7b82 */ /* 0x000e620000000a00 */
[----:B0-----:R-:W-:Y:S02]  /*3500*/  R2UR UR6, R12 ;  /* 0x000000000c0672ca */ /* 0x001fe400000e0000 */
[----:B------:R-:W-:Y:S01]  /*3510*/  R2UR UR7, R13 ;  /* 0x000000000d0772ca */ /* 0x000fe200000e0000 */
[----:B-1----:R-:W-:-:S12]  /*3520*/  IMAD.WIDE R26, R23, 0x8, R14 ;  /* 0x00000008171a7825 */ /* 0x002fd800078e020e */
[----:B------:R-:W2:Y:S01]  /*3530*/  LDG.E.64.CONSTANT R14, desc[UR6][R26.64] ;  /* 0x000000061a0e7981 */ /* 0x000ea2000c1e9b00 */
[----:B------:R-:W-:Y:S02]  /*3540*/  VIADD R18, R18, 0x1 ;  /* 0x0000000112127836 */ /* 0x000fe40000000000 */
[----:B------:R-:W-:Y:S02]  /*3550*/  VIADD R23, R23, 0x1 ;  /* 0x0000000117177836 */ /* 0x000fe40000000000 */
[----:B--2---:R-:W-:-:S04]  /*3560*/  IMAD.WIDE.U32 R16, P2, R14, R19, R16 ;  /* 0x000000130e107225 */ /* 0x004fc80007840010 */
[C---:B------:R-:W-:Y:S02]  /*3570*/  IMAD R25, R14.reuse, R11, RZ ;  /* 0x0000000b0e197224 */ /* 0x040fe400078e02ff */
[----:B------:R-:W-:Y:S02]  /*3580*/  IMAD R24, R15, R19, RZ ;  /* 0x000000130f187224 */ /* 0x000fe400078e02ff */
[----:B------:R-:W-:Y:S01]  /*3590*/  IMAD.HI.U32 R14, R14, R11, RZ ;  /* 0x0000000b0e0e7227 */ /* 0x000fe200078e00ff */
[----:B------:R-:W-:-:S03]  /*35a0*/  IADD3 R25, P0, PT, R25, R17, RZ ;  /* 0x0000001119197210 */ /* 0x000fc60007f1e0ff */
[----:B------:R-:W-:Y:S01]  /*35b0*/  IMAD.X R27, RZ, RZ, R14, P2 ;  /* 0x000000ffff1b7224 */ /* 0x000fe200010e060e */
[----:B------:R-:W-:Y:S01]  /*35c0*/  IADD3 R25, P1, PT, R24, R25, RZ ;  /* 0x0000001918197210 */ /* 0x000fe20007f3e0ff */
[----:B------:R-:W-:Y:S02]  /*35d0*/  IMAD.MOV.U32 R24, RZ, RZ, R16 ;  /* 0x000000ffff187224 */ /* 0x000fe400078e0010 */
[----:B------:R-:W-:-:S04]  /*35e0*/  IMAD.HI.U32 R16, R15, R19, RZ ;  /* 0x000000130f107227 */ /* 0x000fc800078e00ff */
[----:B------:R-:W-:Y:S01]  /*35f0*/  IMAD.HI.U32 R14, R15, R11, RZ ;  /* 0x0000000b0f0e7227 */ /* 0x000fe200078e00ff */
[----:B------:R-:W-:-:S03]  /*3600*/  IADD3.X R16, P0, PT, R16, R27, RZ, P0, !PT ;  /* 0x0000001b10107210 */ /* 0x000fc6000071e4ff */
[----:B------:R-:W-:Y:S02]  /*3610*/  IMAD R15, R15, R11, RZ ;  /* 0x0000000b0f0f7224 */ /* 0x000fe400078e02ff */
[----:B------:R-:W-:Y:S01]  /*3620*/  IMAD.X R14, RZ, RZ, R14, P0 ;  /* 0x000000ffff0e7224 */ /* 0x000fe200000e060e */
[----:B------:R-:W-:Y:S01]  /*3630*/  ISETP.NE.AND P0, PT, R18, -0xf, PT ;  /* 0xfffffff11200780c */ /* 0x000fe20003f05270 */
[C---:B------:R-:W-:Y:S01]  /*3640*/  IMAD R17, R22.reuse, 0x8, R1 ;  /* 0x0000000816117824 */ /* 0x040fe200078e0201 */
[----:B------:R-:W-:Y:S01]  /*3650*/  IADD3.X R16, P1, PT, R15, R16, RZ, P1, !PT ;  /* 0x000000100f107210 */ /* 0x000fe20000f3e4ff */
[----:B------:R-:W-:-:S03]  /*3660*/  VIADD R22, R22, 0x1 ;  /* 0x0000000116167836 */ /* 0x000fc60000000000 */
[----:B------:R0:W-:Y:S02]  /*3670*/  STL.64 [R17], R24 ;  /* 0x0000001811007387 */ /* 0x0001e40000100a00 */
[----:B0-----:R-:W-:-:S05]  /*3680*/  IMAD.X R17, RZ, RZ, R14, P1 ;  /* 0x000000ffff117224 */ /* 0x001fca00008e060e */
[----:B------:R-:W-:Y:S05]  /*3690*/  @P0 BRA `(.L_x_40) ;  /* 0xfffffffc00940947 */ /* 0x000fea000383ffff */
[----:B------:R-:W-:Y:S05]  /*36a0*/  BSYNC.RECONVERGENT B3 ;  /* 0x0000000000037941 */ /* 0x000fea0003800200 */
.L_x_39:
[----:B------:R-:W-:-:S05]  /*36b0*/  LOP3.LUT R11, R10, 0x7ff, RZ, 0xc0, !PT ;  /* 0x000007ff0a0b7812 */ /* 0x000fca00078ec0ff */
[----:B------:R-:W-:-:S05]  /*36c0*/  VIADD R11, R11, 0xfffffc00 ;  /* 0xfffffc000b0b7836 */ /* 0x000fca0000000000 */
[----:B------:R-:W-:Y:S02]  /*36d0*/  SHF.R.U32.HI R12, RZ, 0x6, R11 ;  /* 0x00000006ff0c7819 */ /* 0x000fe4000001160b */
[----:B------:R-:W-:Y:S02]  /*36e0*/  ISETP.GE.U32.AND P0, PT, R11, 0x80, PT ;  /* 0x000000800b00780c */ /* 0x000fe40003f06070 */
[----:B------:R-:W-:-:S04]  /*36f0*/  IADD3 R12, PT, PT, -R12, 0x13, RZ ;  /* 0x000000130c0c7810 */ /* 0x000fc80007ffe1ff */
[----:B------:R-:W-:-:S07]  /*3700*/  SEL R11, R12, 0x12, P0 ;  /* 0x000000120c0b7807 */ /* 0x000fce0000000000 */
.L_x_38:
[----:B------:R-:W-:Y:S05]  /*3710*/  BSYNC.RECONVERGENT B2 ;  /* 0x0000000000027941 */ /* 0x000fea0003800200 */
.L_x_37:
[C---:B------:R-:W-:Y:S02]  /*3720*/  LOP3.LUT R12, R10.reuse, 0x7ff, RZ, 0xc0, !PT ;  /* 0x000007ff0a0c7812 */ /* 0x040fe400078ec0ff */
[----:B------:R-:W-:-:S03]  /*3730*/  LOP3.LUT P0, R23, R10, 0x3f, RZ, 0xc0, !PT ;  /* 0x0000003f0a177812 */ /* 0x000fc6000780c0ff */
[----:B------:R-:W-:-:S05]  /*3740*/  VIADD R12, R12, 0xfffffc00 ;  /* 0xfffffc000c0c7836 */ /* 0x000fca0000000000 */
[----:B------:R-:W-:-:S05]  /*3750*/  SHF.R.U32.HI R12, RZ, 0x6, R12 ;  /* 0x00000006ff0c7819 */ /* 0x000fca000001160c */
[----:B------:R-:W-:-:S04]  /*3760*/  IMAD.IADD R10, R12, 0x1, R11 ;  /* 0x000000010c0a7824 */ /* 0x000fc800078e020b */
[----:B------:R-:W-:-:S05]  /*3770*/  IMAD.U32 R29, R10, 0x8, R1 ;  /* 0x000000080a1d7824 */ /* 0x000fca00078e0001 */
[----:B------:R0:W-:Y:S04]  /*3780*/  STL.64 [R29+-0x78], R16 ;  /* 0xffff88101d007387 */ /* 0x0001e80000100a00 */
[----:B------:R-:W2:Y:S04]  /*3790*/  @P0 LDL.64 R14, [R1+0x8] ;  /* 0x00000800010e0983 */ /* 0x000ea80000100a00 */
[----:B------:R-:W3:Y:S04]  /*37a0*/  LDL.64 R12, [R1+0x10] ;  /* 0x00001000010c7983 */ /* 0x000ee80000100a00 */
[----:B------:R-:W4:Y:S01]  /*37b0*/  LDL.64 R10, [R1+0x18] ;  /* 0x00001800010a7983 */ /* 0x000f220000100a00 */
[----:B------:R-:W-:Y:S01]  /*37c0*/  BSSY.RECONVERGENT B2, `(.L_x_41) ;  /* 0x0000035000027945 */ /* 0x000fe20003800200 */
[----:B--2---:R-:W-:-:S02]  /*37d0*/  @P0 SHF.R.U64 R25, R14, 0x1, R15 ;  /* 0x000000010e190819 */ /* 0x004fc4000000120f */
[----:B------:R-:W-:Y:S02]  /*37e0*/  @P0 SHF.R.U32.HI R27, RZ, 0x1, R15 ;  /* 0x00000001ff1b0819 */ /* 0x000fe4000001160f */
[----:B------:R-:W-:Y:S02]  /*37f0*/  @P0 LOP3.LUT R14, R23, 0x3f, RZ, 0x3c, !PT ;  /* 0x0000003f170e0812 */ /* 0x000fe400078e3cff */
[C---:B---3--:R-:W-:Y:S02]  /*3800*/  @P0 SHF.L.U32 R22, R12.reuse, R23, RZ ;  /* 0x000000170c160219 */ /* 0x048fe400000006ff */
[----:B0-----:R-:W-:Y:S02]  /*3810*/  @P0 SHF.R.U64 R17, R25, R14, R27 ;  /* 0x0000000e19110219 */ /* 0x001fe4000000121b */
[--C-:B------:R-:W-:Y:S02]  /*3820*/  @P0 SHF.R.U32.HI R15, RZ, 0x1, R13.reuse ;  /* 0x00000001ff0f0819 */ /* 0x100fe4000001160d */
[----:B------:R-:W-:-:S02]  /*3830*/  @P0 SHF.R.U64 R18, R12, 0x1, R13 ;  /* 0x000000010c120819 */ /* 0x000fc4000000120d */
[----:B------:R-:W-:Y:S02]  /*3840*/  @P0 SHF.L.U64.HI R19, R12, R23, R13 ;  /* 0x000000170c130219 */ /* 0x000fe4000001020d */
[-C--:B------:R-:W-:Y:S02]  /*3850*/  @P0 SHF.R.U32.HI R24, RZ, R14.reuse, R27 ;  /* 0x0000000eff180219 */ /* 0x080fe4000001161b */
[----:B------:R-:W-:Y:S02]  /*3860*/  @P0 LOP3.LUT R12, R22, R17, RZ, 0xfc, !PT ;  /* 0x00000011160c0212 */ /* 0x000fe400078efcff */
[----:B----4-:R-:W-:Y:S02]  /*3870*/  @P0 SHF.L.U32 R16, R10, R23, RZ ;  /* 0x000000170a100219 */ /* 0x010fe400000006ff */
[----:B------:R-:W-:Y:S02]  /*3880*/  @P0 SHF.R.U64 R25, R18, R14, R15 ;  /* 0x0000000e12190219 */ /* 0x000fe4000000120f */
[----:B------:R-:W-:-:S02]  /*3890*/  @P0 LOP3.LUT R13, R19, R24, RZ, 0xfc, !PT ;  /* 0x00000018130d0212 */ /* 0x000fc400078efcff */
[----:B------:R-:W-:Y:S02]  /*38a0*/  @P0 SHF.L.U64.HI R22, R10, R23, R11 ;  /* 0x000000170a160219 */ /* 0x000fe4000001020b */
[----:B------:R-:W-:Y:S01]  /*38b0*/  @P0 SHF.R.U32.HI R15, RZ, R14, R15 ;  /* 0x0000000eff0f0219 */ /* 0x000fe2000001160f */
[----:B------:R-:W-:Y:S01]  /*38c0*/  IMAD.SHL.U32 R14, R12, 0x4, RZ ;  /* 0x000000040c0e7824 */ /* 0x000fe200078e00ff */
[----:B------:R-:W-:Y:S02]  /*38d0*/  @P0 LOP3.LUT R10, R16, R25, RZ, 0xfc, !PT ;  /* 0x00000019100a0212 */ /* 0x000fe400078efcff */
[----:B------:R-:W-:Y:S02]  /*38e0*/  SHF.L.U64.HI R12, R12, 0x2, R13 ;  /* 0x000000020c0c7819 */ /* 0x000fe4000001020d */
[----:B------:R-:W-:Y:S02]  /*38f0*/  SHF.L.W.U32.HI R18, R13, 0x2, R10 ;  /* 0x000000020d127819 */ /* 0x000fe40000010e0a */
[----:B------:R-:W-:-:S02]  /*3900*/  @P0 LOP3.LUT R11, R22, R15, RZ, 0xfc, !PT ;  /* 0x0000000f160b0212 */ /* 0x000fc400078efcff */
[----:B------:R-:W-:Y:S02]  /*3910*/  IADD3 RZ, P0, PT, RZ, -R14, RZ ;  /* 0x8000000effff7210 */ /* 0x000fe40007f1e0ff */
[----:B------:R-:W-:Y:S02]  /*3920*/  LOP3.LUT R13, RZ, R12, RZ, 0x33, !PT ;  /* 0x0000000cff0d7212 */ /* 0x000fe400078e33ff */
[----:B------:R-:W-:Y:S02]  /*3930*/  SHF.L.W.U32.HI R16, R10, 0x2, R11 ;  /* 0x000000020a107819 */ /* 0x000fe40000010e0b */
[----:B------:R-:W-:Y:S02]  /*3940*/  LOP3.LUT R10, RZ, R18, RZ, 0x33, !PT ;  /* 0x00000012ff0a7212 */ /* 0x000fe400078e33ff */
[----:B------:R-:W-:Y:S02]  /*3950*/  IADD3.X R13, P0, PT, RZ, R13, RZ, P0, !PT ;  /* 0x0000000dff0d7210 */ /* 0x000fe4000071e4ff */
[----:B------:R-:W-:-:S02]  /*3960*/  LOP3.LUT R17, RZ, R16, RZ, 0x33, !PT ;  /* 0x00000010ff117212 */ /* 0x000fc400078e33ff */
[----:B------:R-:W-:Y:S02]  /*3970*/  IADD3.X R15, P1, PT, RZ, R10, RZ, P0, !PT ;  /* 0x0000000aff0f7210 */ /* 0x000fe4000073e4ff */
[----:B------:R-:W-:-:S03]  /*3980*/  ISETP.GT.U32.AND P2, PT, R18, -0x1, PT ;  /* 0xffffffff1200780c */ /* 0x000fc60003f44070 */
[----:B------:R-:W-:Y:S01]  /*3990*/  IMAD.X R17, RZ, RZ, R17, P1 ;  /* 0x000000ffff117224 */ /* 0x000fe200008e0611 */
[----:B------:R-:W-:-:S04]  /*39a0*/  ISETP.GT.AND.EX P0, PT, R16, -0x1, PT, P2 ;  /* 0xffffffff1000780c */ /* 0x000fc80003f04320 */
[----:B------:R-:W-:Y:S02]  /*39b0*/  SEL R17, R16, R17, P0 ;  /* 0x0000001110117207 */ /* 0x000fe40000000000 */
[----:B------:R-:W-:Y:S02]  /*39c0*/  SEL R18, R18, R15, P0 ;  /* 0x0000000f12127207 */ /* 0x000fe40000000000 */
[----:B------:R-:W-:-:S04]  /*39d0*/  ISETP.NE.U32.AND P1, PT, R17, RZ, PT ;  /* 0x000000ff1100720c */ /* 0x000fc80003f25070 */
[----:B------:R-:W-:Y:S01]  /*39e0*/  SEL R15, R18, R17, !P1 ;  /* 0x00000011120f7207 */ /* 0x000fe20004800000 */
[----:B------:R-:W-:-:S05]  /*39f0*/  @!P0 IMAD.MOV R14, RZ, RZ, -R14 ;  /* 0x000000ffff0e8224 */ /* 0x000fca00078e0a0e */
[----:B------:R-:W0:Y:S02]  /*3a00*/  FLO.U32 R15, R15 ;  /* 0x0000000f000f7300 */ /* 0x000e2400000e0000 */
[C---:B0-----:R-:W-:Y:S02]  /*3a10*/  IADD3 R19, PT, PT, -R15.reuse, 0x1f, RZ ;  /* 0x0000001f0f137810 */ /* 0x041fe40007ffe1ff */
[----:B------:R-:W-:-:S03]  /*3a20*/  IADD3 R10, PT, PT, -R15, 0x3f, RZ ;  /* 0x0000003f0f0a7810 */ /* 0x000fc60007ffe1ff */
[----:B------:R-:W-:Y:S01]  /*3a30*/  @P1 IMAD.MOV R10, RZ, RZ, R19 ;  /* 0x000000ffff0a1224 */ /* 0x000fe200078e0213 */
[----:B------:R-:W-:-:S04]  /*3a40*/  SEL R19, R12, R13, P0 ;  /* 0x0000000d0c137207 */ /* 0x000fc80000000000 */
[----:B------:R-:W-:-:S13]  /*3a50*/  ISETP.NE.AND P1, PT, R10, RZ, PT ;  /* 0x000000ff0a00720c */ /* 0x000fda0003f25270 */
[----:B------:R-:W-:Y:S05]  /*3a60*/  @!P1 BRA `(.L_x_42) ;  /* 0x0000000000289947 */ /* 0x000fea0003800000 */
[----:B------:R-:W-:Y:S02]  /*3a70*/  LOP3.LUT R13, R10, 0x3f, RZ, 0xc0, !PT ;  /* 0x0000003f0a0d7812 */ /* 0x000fe400078ec0ff */
[--C-:B------:R-:W-:Y:S02]  /*3a80*/  SHF.R.U64 R15, R14, 0x1, R19.reuse ;  /* 0x000000010e0f7819 */ /* 0x100fe40000001213 */
[----:B------:R-:W-:Y:S02]  /*3a90*/  SHF.R.U32.HI R19, RZ, 0x1, R19 ;  /* 0x00000001ff137819 */ /* 0x000fe40000011613 */
[----:B------:R-:W-:Y:S02]  /*3aa0*/  LOP3.LUT R12, R10, 0x3f, RZ, 0xc, !PT ;  /* 0x0000003f0a0c7812 */ /* 0x000fe400078e0cff */
[CC--:B------:R-:W-:Y:S02]  /*3ab0*/  SHF.L.U64.HI R17, R18.reuse, R13.reuse, R17 ;  /* 0x0000000d12117219 */ /* 0x0c0fe40000010211 */
[----:B------:R-:W-:-:S02]  /*3ac0*/  SHF.L.U32 R13, R18, R13, RZ ;  /* 0x0000000d120d7219 */ /* 0x000fc400000006ff */
[-CC-:B------:R-:W-:Y:S02]  /*3ad0*/  SHF.R.U64 R18, R15, R12.reuse, R19.reuse ;  /* 0x0000000c0f127219 */ /* 0x180fe40000001213 */
[----:B------:R-:W-:Y:S02]  /*3ae0*/  SHF.R.U32.HI R12, RZ, R12, R19 ;  /* 0x0000000cff0c7219 */ /* 0x000fe40000011613 */
[----:B------:R-:W-:Y:S02]  /*3af0*/  LOP3.LUT R18, R13, R18, RZ, 0xfc, !PT ;  /* 0x000000120d127212 */ /* 0x000fe400078efcff */
[----:B------:R-:W-:-:S07]  /*3b00*/  LOP3.LUT R17, R17, R12, RZ, 0xfc, !PT ;  /* 0x0000000c11117212 */ /* 0x000fce00078efcff */
.L_x_42:
[----:B------:R-:W-:Y:S05]  /*3b10*/  BSYNC.RECONVERGENT B2 ;  /* 0x0000000000027941 */ /* 0x000fea0003800200 */
.L_x_41:
[----:B------:R-:W-:Y:S01]  /*3b20*/  IMAD.WIDE.U32 R14, R18, 0x2168c235, RZ ;  /* 0x2168c235120e7825 */ /* 0x000fe200078e00ff */
[----:B------:R-:W-:-:S03]  /*3b30*/  SHF.R.U32.HI R11, RZ, 0x1e, R11 ;  /* 0x0000001eff0b7819 */ /* 0x000fc6000001160b */
[----:B------:R-:W-:Y:S01]  /*3b40*/  IMAD.MOV.U32 R12, RZ, RZ, R15 ;  /* 0x000000ffff0c7224 */ /* 0x000fe200078e000f */
[----:B------:R-:W-:Y:S01]  /*3b50*/  IADD3 RZ, P1, PT, R14, R14, RZ ;  /* 0x0000000e0eff7210 */ /* 0x000fe20007f3e0ff */
[----:B------:R-:W-:Y:S01]  /*3b60*/  IMAD.MOV.U32 R13, RZ, RZ, RZ ;  /* 0x000000ffff0d7224 */ /* 0x000fe200078e00ff */
[----:B------:R-:W-:Y:S01]  /*3b70*/  LEA.HI R16, R16, R11, RZ, 0x1 ;  /* 0x0000000b10107211 */ /* 0x000fe200078f08ff */
[----:B------:R-:W-:-:S04]  /*3b80*/  IMAD.HI.U32 R15, R17, -0x36f0255e, RZ ;  /* 0xc90fdaa2110f7827 */ /* 0x000fc800078e00ff */
[----:B------:R-:W-:-:S04]  /*3b90*/  IMAD.WIDE.U32 R12, R18, -0x36f0255e, R12 ;  /* 0xc90fdaa2120c7825 */ /* 0x000fc800078e000c */
[----:B------:R-:W-:-:S04]  /*3ba0*/  IMAD.WIDE.U32 R12, P2, R17, 0x2168c235, R12 ;  /* 0x2168c235110c7825 */ /* 0x000fc8000784000c */
[----:B------:R-:W-:Y:S01]  /*3bb0*/  IMAD R17, R17, -0x36f0255e, RZ ;  /* 0xc90fdaa211117824 */ /* 0x000fe200078e02ff */
[----:B------:R-:W-:Y:S01]  /*3bc0*/  IADD3.X RZ, P1, PT, R12, R12, RZ, P1, !PT ;  /* 0x0000000c0cff7210 */ /* 0x000fe20000f3e4ff */
[----:B------:R-:W-:-:S03]  /*3bd0*/  IMAD.X R14, RZ, RZ, R15, P2 ;  /* 0x000000ffff0e7224 */ /* 0x000fc600010e060f */
[----:B------:R-:W-:-:S04]  /*3be0*/  IADD3 R13, P2, PT, R17, R13, RZ ;  /* 0x0000000d110d7210 */ /* 0x000fc80007f5e0ff */
[C---:B------:R-:W-:Y:S01]  /*3bf0*/  ISETP.GT.U32.AND P3, PT, R13.reuse, RZ, PT ;  /* 0x000000ff0d00720c */ /* 0x040fe20003f64070 */
[----:B------:R-:W-:Y:S01]  /*3c00*/  IMAD.X R14, RZ, RZ, R14, P2 ;  /* 0x000000ffff0e7224 */ /* 0x000fe200010e060e */
[----:B------:R-:W-:-:S04]  /*3c10*/  IADD3.X R12, P2, PT, R13, R13, RZ, P1, !PT ;  /* 0x0000000d0d0c7210 */ /* 0x000fc80000f5e4ff */
[C---:B------:R-:W-:Y:S01]  /*3c20*/  ISETP.GT.AND.EX P1, PT, R14.reuse, RZ, PT, P3 ;  /* 0x000000ff0e00720c */ /* 0x040fe20003f24330 */
[----:B------:R-:W-:-:S03]  /*3c30*/  IMAD.X R15, R14, 0x1, R14, P2 ;  /* 0x000000010e0f7824 */ /* 0x000fc600010e060e */
[----:B------:R-:W-:Y:S02]  /*3c40*/  SEL R12, R12, R13, P1 ;  /* 0x0000000d0c0c7207 */ /* 0x000fe40000800000 */
[----:B------:R-:W-:Y:S02]  /*3c50*/  SEL R13, R15, R14, P1 ;  /* 0x0000000e0f0d7207 */ /* 0x000fe40000800000 */
[----:B------:R-:W-:Y:S02]  /*3c60*/  IADD3 R22, P2, PT, R12, 0x1, RZ ;  /* 0x000000010c167810 */ /* 0x000fe40007f5e0ff */
[----:B------:R-:W-:Y:S02]  /*3c70*/  SEL R15, RZ, 0xffffffff, !P1 ;  /* 0xffffffffff0f7807 */ /* 0x000fe40004800000 */
[----:B------:R-:W-:Y:S01]  /*3c80*/  LOP3.LUT P1, R23, R9, 0x80000000, RZ, 0xc0, !PT ;  /* 0x8000000009177812 */ /* 0x000fe2000782c0ff */
[----:B------:R-:W-:Y:S02]  /*3c90*/  IMAD.X R13, RZ, RZ, R13, P2 ;  /* 0x000000ffff0d7224 */ /* 0x000fe400010e060d */
[----:B------:R-:W-:Y:S01]  /*3ca0*/  IMAD.IADD R10, R15, 0x1, -R10 ;  /* 0x000000010f0a7824 */ /* 0x000fe200078e0a0a */
[----:B------:R-:W-:-:S02]  /*3cb0*/  @!P0 LOP3.LUT R23, R23, 0x80000000, RZ, 0x3c, !PT ;  /* 0x8000000017178812 */ /* 0x000fc400078e3cff */
[----:B------:R-:W-:Y:S01]  /*3cc0*/  SHF.R.U64 R22, R22, 0xa, R13 ;  /* 0x0000000a16167819 */ /* 0x000fe2000000120d */
[----:B------:R-:W-:-:S03]  /*3cd0*/  IMAD.SHL.U32 R10, R10, 0x100000, RZ ;  /* 0x001000000a0a7824 */ /* 0x000fc600078e00ff */
[----:B------:R-:W-:-:S03]  /*3ce0*/  IADD3 R22, P2, PT, R22, 0x1, RZ ;  /* 0x0000000116167810 */ /* 0x000fc60007f5e0ff */
[----:B------:R-:W-:Y:S01]  /*3cf0*/  @P1 IMAD.MOV R16, RZ, RZ, -R16 ;  /* 0x000000ffff101224 */ /* 0x000fe200078e0a10 */
[----:B------:R-:W-:-:S04]  /*3d00*/  LEA.HI.X R13, R13, RZ, RZ, 0x16, P2 ;  /* 0x000000ff0d0d7211 */ /* 0x000fc800010fb4ff */
[--C-:B------:R-:W-:Y:S02]  /*3d10*/  SHF.R.U64 R22, R22, 0x1, R13.reuse ;  /* 0x0000000116167819 */ /* 0x100fe4000000120d */
[----:B------:R-:W-:Y:S02]  /*3d20*/  SHF.R.U32.HI R9, RZ, 0x1, R13 ;  /* 0x00000001ff097819 */ /* 0x000fe4000001160d */
[----:B------:R-:W-:-:S04]  /*3d30*/  IADD3 R22, P2, P3, RZ, RZ, R22 ;  /* 0x000000ffff167210 */ /* 0x000fc80007b5e016 */
[----:B------:R-:W-:-:S04]  /*3d40*/  IADD3.X R10, PT, PT, R10, 0x3fe00000, R9, P2, P3 ;  /* 0x3fe000000a0a7810 */ /* 0x000fc800017e6409 */
[----:B------:R-:W-:-:S07]  /*3d50*/  LOP3.LUT R23, R10, R23, RZ, 0xfc, !PT ;  /* 0x000000170a177212 */ /* 0x000fce00078efcff */
.L_x_36:
[----:B------:R-:W-:-:S04]  /*3d60*/  IMAD.MOV.U32 R9, RZ, RZ, 0x0 ;  /* 0x00000000ff097424 */ /* 0x000fc800078e00ff */
[----:B------:R-:W-:Y:S05]  /*3d70*/  RET.REL.NODEC R8 `(_Z25haversine_distance_kerneliPKdS0_S0_S0_Pd) ;  /* 0xffffffc008a07950 */ /* 0x000fea0003c3ffff */
.L_x_43:
[----:B------:R-:W-:-:S00]  /*3d80*/  BRA `(.L_x_43) ;  /* 0xfffffffc00fc7947 */ /* 0x000fc0000383ffff */
[----:B------:R-:W-:-:S00]  /*3d90*/  NOP ;  /* 0x0000000000007918 */ /* 0x000fc00000000000 */
        /* <DEDUP_REMOVED lines=14> */
.L_x_47:


//--------------------- .nv.global.init           --------------------------
	.section	.nv.global.init,"aw",@progbits
	.align	16
.nv.global.init:
	.type		__cudart_sin_cos_coeffs,@object
	.size		__cudart_sin_cos_coeffs,(__cudart_i2opi_d - __cudart_sin_cos_coeffs)
__cudart_sin_cos_coeffs:
        /*0000*/ 	.byte	0x46, 0xd2, 0xb0, 0x2c, 0xf1, 0xe5, 0x5a, 0xbe, 0x92, 0xe3, 0xac, 0x69, 0xe3, 0x1d, 0xc7, 0x3e
        /*0010*/ 	.byte	0xa1, 0x62, 0xdb, 0x19, 0xa0, 0x01, 0x2a, 0xbf, 0x18, 0x08, 0x11, 0x11, 0x11, 0x11, 0x81, 0x3f
        /*0020*/ 	.byte	0x54, 0x55, 0x55, 0x55, 0x55, 0x55, 0xc5, 0xbf, 0x00, 0x00, 0x00, 0x00, 0x00, 0x00, 0x00, 0x00
        /*0030*/ 	.byte	0x00, 0x00, 0x00, 0x00, 0x00, 0x00, 0x00, 0x00, 0x64, 0x81, 0xfd, 0x20, 0x83, 0xff, 0xa8, 0xbd
        /*0040*/ 	.byte	0x28, 0x85, 0xef, 0xc1, 0xa7, 0xee, 0x21, 0x3e, 0xd9, 0xe6, 0x06, 0x8e, 0x4f, 0x7e, 0x92, 0xbe
        /*0050*/ 	.byte	0xe9, 0xbc, 0xdd, 0x19, 0xa0, 0x01, 0xfa, 0x3e, 0x47, 0x5d, 0xc1, 0x16, 0x6c, 0xc1, 0x56, 0xbf
        /*0060*/ 	.byte	0x51, 0x55, 0x55, 0x55, 0x55, 0x55, 0xa5, 0x3f, 0x00, 0x00, 0x00, 0x00, 0x00, 0x00, 0xe0, 0xbf
        /*0070*/ 	.byte	0x00, 0x00, 0x00, 0x00, 0x00, 0x00, 0xf0, 0x3f, 0x00, 0x00, 0x00, 0x00, 0x00, 0x00, 0x00, 0x00
	.type		__cudart_i2opi_d,@object
	.size		__cudart_i2opi_d,(.L_0 - __cudart_i2opi_d)
__cudart_i2opi_d:
        /* <DEDUP_REMOVED lines=9> */
.L_0:


//--------------------- .nv.shared.reserved.0     --------------------------
	.section	.nv.shared.reserved.0,"aw",@nobits
	.weak		__nv_reservedSMEM_offset_0_alias
	.size		__nv_reservedSMEM_offset_0_alias, 0, 64
	.other		__nv_reservedSMEM_offset_0_alias,@"STO_CUDA_RESERVED_SHARED STV_DEFAULT"
__nv_reservedSMEM_offset_0_alias:
	.zero		0
	.zero		64


//--------------------- .nv.constant0._Z25haversine_distance_kerneliPKdS0_S0_S0_Pd --------------------------
	.section	.nv.constant0._Z25haversine_distance_kerneliPKdS0_S0_S0_Pd,"a",@progbits
	.sectionflags	@""
	.align	4
.nv.constant0._Z25haversine_distance_kerneliPKdS0_S0_S0_Pd:
	.zero		944


//--------------------- SYMBOLS --------------------------

	.type		.nv.reservedSmem.offset0,@object
	.size		.nv.reservedSmem.offset0,0x4
